//
// Generated by NVIDIA NVVM Compiler
//
// Compiler Build ID: CL-36424714
// Cuda compilation tools, release 13.0, V13.0.88
// Based on NVVM 20.0.0
//

.version 9.0
.target sm_100
.address_size 64

	// .globl	_Z11init_curandP17curandStateXORWOWPj
.global .align 4 .b8 precalc_xorwow_matrix[102400];
.global .align 4 .b8 precalc_xorwow_offset_matrix[102400];
.global .align 4 .b8 mrg32k3aM1[2304];
.global .align 4 .b8 mrg32k3aM2[2304];
.global .align 4 .b8 mrg32k3aM1SubSeq[2016];
.global .align 4 .b8 mrg32k3aM2SubSeq[2016];
.global .align 4 .b8 mrg32k3aM1Seq[2304];
.global .align 4 .b8 mrg32k3aM2Seq[2304];
.const .align 8 .b8 __cr_lgamma_table[72];

.visible .entry _Z11init_curandP17curandStateXORWOWPj(
	.param .u64 .ptr .align 1 _Z11init_curandP17curandStateXORWOWPj_param_0,
	.param .u64 .ptr .align 1 _Z11init_curandP17curandStateXORWOWPj_param_1
)
{
	.reg .pred 	%p<24>;
	.reg .b32 	%r<409>;
	.reg .b64 	%rd<20>;

	ld.param.u64 	%rd8, [_Z11init_curandP17curandStateXORWOWPj_param_0];
	ld.param.u64 	%rd9, [_Z11init_curandP17curandStateXORWOWPj_param_1];
	cvta.to.global.u64 	%rd10, %rd8;
	cvta.to.global.u64 	%rd11, %rd9;
	mov.u32 	%r182, %ctaid.x;
	mov.u32 	%r183, %ntid.x;
	mov.u32 	%r184, %tid.x;
	mad.lo.s32 	%r185, %r182, %r183, %r184;
	ld.global.u32 	%r186, [%rd11];
	cvt.s64.s32 	%rd19, %r185;
	mul.wide.s32 	%rd12, %r185, 48;
	add.s64 	%rd2, %rd10, %rd12;
	xor.b32  	%r187, %r186, -1429050551;
	mul.lo.s32 	%r188, %r187, 1099087573;
	add.s32 	%r189, %r188, -638133224;
	add.s32 	%r190, %r188, 123456789;
	st.global.v2.u32 	[%rd2], {%r189, %r190};
	xor.b32  	%r191, %r188, 362436069;
	mov.b32 	%r192, -123459836;
	st.global.v2.u32 	[%rd2+8], {%r191, %r192};
	add.s32 	%r193, %r188, 5783321;
	mov.b32 	%r194, -589760388;
	st.global.v2.u32 	[%rd2+16], {%r194, %r193};
	setp.eq.s32 	%p1, %r185, 0;
	@%p1 bra 	$L__BB0_42;
	mov.b32 	%r315, 0;
	mov.u64 	%rd14, precalc_xorwow_matrix;
$L__BB0_2:
	and.b64  	%rd4, %rd19, 3;
	setp.eq.s64 	%p2, %rd4, 0;
	@%p2 bra 	$L__BB0_41;
	mul.wide.u32 	%rd13, %r315, 3200;
	add.s64 	%rd5, %rd14, %rd13;
	cvt.u32.u64 	%r2, %rd4;
	mov.b32 	%r316, 0;
$L__BB0_4:
	mov.b32 	%r329, 0;
	mov.u32 	%r330, %r329;
	mov.u32 	%r331, %r329;
	mov.u32 	%r332, %r329;
	mov.u32 	%r333, %r329;
	mov.u32 	%r322, %r329;
$L__BB0_5:
	mul.wide.u32 	%rd15, %r322, 4;
	add.s64 	%rd16, %rd2, %rd15;
	ld.global.u32 	%r10, [%rd16+4];
	shl.b32 	%r11, %r322, 5;
	mov.b32 	%r328, 0;
$L__BB0_6:
	.pragma "nounroll";
	shr.u32 	%r199, %r10, %r328;
	and.b32  	%r200, %r199, 1;
	setp.eq.b32 	%p3, %r200, 1;
	not.pred 	%p4, %p3;
	add.s32 	%r201, %r11, %r328;
	mul.lo.s32 	%r202, %r201, 5;
	mul.wide.u32 	%rd17, %r202, 4;
	add.s64 	%rd6, %rd5, %rd17;
	@%p4 bra 	$L__BB0_8;
	ld.global.u32 	%r203, [%rd6];
	xor.b32  	%r333, %r333, %r203;
	ld.global.u32 	%r204, [%rd6+4];
	xor.b32  	%r332, %r332, %r204;
	ld.global.u32 	%r205, [%rd6+8];
	xor.b32  	%r331, %r331, %r205;
	ld.global.u32 	%r206, [%rd6+12];
	xor.b32  	%r330, %r330, %r206;
	ld.global.u32 	%r207, [%rd6+16];
	xor.b32  	%r329, %r329, %r207;
$L__BB0_8:
	and.b32  	%r209, %r199, 2;
	setp.eq.s32 	%p5, %r209, 0;
	@%p5 bra 	$L__BB0_10;
	ld.global.u32 	%r210, [%rd6+20];
	xor.b32  	%r333, %r333, %r210;
	ld.global.u32 	%r211, [%rd6+24];
	xor.b32  	%r332, %r332, %r211;
	ld.global.u32 	%r212, [%rd6+28];
	xor.b32  	%r331, %r331, %r212;
	ld.global.u32 	%r213, [%rd6+32];
	xor.b32  	%r330, %r330, %r213;
	ld.global.u32 	%r214, [%rd6+36];
	xor.b32  	%r329, %r329, %r214;
$L__BB0_10:
	and.b32  	%r216, %r199, 4;
	setp.eq.s32 	%p6, %r216, 0;
	@%p6 bra 	$L__BB0_12;
	ld.global.u32 	%r217, [%rd6+40];
	xor.b32  	%r333, %r333, %r217;
	ld.global.u32 	%r218, [%rd6+44];
	xor.b32  	%r332, %r332, %r218;
	ld.global.u32 	%r219, [%rd6+48];
	xor.b32  	%r331, %r331, %r219;
	ld.global.u32 	%r220, [%rd6+52];
	xor.b32  	%r330, %r330, %r220;
	ld.global.u32 	%r221, [%rd6+56];
	xor.b32  	%r329, %r329, %r221;
$L__BB0_12:
	and.b32  	%r223, %r199, 8;
	setp.eq.s32 	%p7, %r223, 0;
	@%p7 bra 	$L__BB0_14;
	ld.global.u32 	%r224, [%rd6+60];
	xor.b32  	%r333, %r333, %r224;
	ld.global.u32 	%r225, [%rd6+64];
	xor.b32  	%r332, %r332, %r225;
	ld.global.u32 	%r226, [%rd6+68];
	xor.b32  	%r331, %r331, %r226;
	ld.global.u32 	%r227, [%rd6+72];
	xor.b32  	%r330, %r330, %r227;
	ld.global.u32 	%r228, [%rd6+76];
	xor.b32  	%r329, %r329, %r228;
$L__BB0_14:
	and.b32  	%r230, %r199, 16;
	setp.eq.s32 	%p8, %r230, 0;
	@%p8 bra 	$L__BB0_16;
	ld.global.u32 	%r231, [%rd6+80];
	xor.b32  	%r333, %r333, %r231;
	ld.global.u32 	%r232, [%rd6+84];
	xor.b32  	%r332, %r332, %r232;
	ld.global.u32 	%r233, [%rd6+88];
	xor.b32  	%r331, %r331, %r233;
	ld.global.u32 	%r234, [%rd6+92];
	xor.b32  	%r330, %r330, %r234;
	ld.global.u32 	%r235, [%rd6+96];
	xor.b32  	%r329, %r329, %r235;
$L__BB0_16:
	and.b32  	%r237, %r199, 32;
	setp.eq.s32 	%p9, %r237, 0;
	@%p9 bra 	$L__BB0_18;
	ld.global.u32 	%r238, [%rd6+100];
	xor.b32  	%r333, %r333, %r238;
	ld.global.u32 	%r239, [%rd6+104];
	xor.b32  	%r332, %r332, %r239;
	ld.global.u32 	%r240, [%rd6+108];
	xor.b32  	%r331, %r331, %r240;
	ld.global.u32 	%r241, [%rd6+112];
	xor.b32  	%r330, %r330, %r241;
	ld.global.u32 	%r242, [%rd6+116];
	xor.b32  	%r329, %r329, %r242;
$L__BB0_18:
	and.b32  	%r244, %r199, 64;
	setp.eq.s32 	%p10, %r244, 0;
	@%p10 bra 	$L__BB0_20;
	ld.global.u32 	%r245, [%rd6+120];
	xor.b32  	%r333, %r333, %r245;
	ld.global.u32 	%r246, [%rd6+124];
	xor.b32  	%r332, %r332, %r246;
	ld.global.u32 	%r247, [%rd6+128];
	xor.b32  	%r331, %r331, %r247;
	ld.global.u32 	%r248, [%rd6+132];
	xor.b32  	%r330, %r330, %r248;
	ld.global.u32 	%r249, [%rd6+136];
	xor.b32  	%r329, %r329, %r249;
$L__BB0_20:
	and.b32  	%r251, %r199, 128;
	setp.eq.s32 	%p11, %r251, 0;
	@%p11 bra 	$L__BB0_22;
	ld.global.u32 	%r252, [%rd6+140];
	xor.b32  	%r333, %r333, %r252;
	ld.global.u32 	%r253, [%rd6+144];
	xor.b32  	%r332, %r332, %r253;
	ld.global.u32 	%r254, [%rd6+148];
	xor.b32  	%r331, %r331, %r254;
	ld.global.u32 	%r255, [%rd6+152];
	xor.b32  	%r330, %r330, %r255;
	ld.global.u32 	%r256, [%rd6+156];
	xor.b32  	%r329, %r329, %r256;
$L__BB0_22:
	and.b32  	%r258, %r199, 256;
	setp.eq.s32 	%p12, %r258, 0;
	@%p12 bra 	$L__BB0_24;
	ld.global.u32 	%r259, [%rd6+160];
	xor.b32  	%r333, %r333, %r259;
	ld.global.u32 	%r260, [%rd6+164];
	xor.b32  	%r332, %r332, %r260;
	ld.global.u32 	%r261, [%rd6+168];
	xor.b32  	%r331, %r331, %r261;
	ld.global.u32 	%r262, [%rd6+172];
	xor.b32  	%r330, %r330, %r262;
	ld.global.u32 	%r263, [%rd6+176];
	xor.b32  	%r329, %r329, %r263;
$L__BB0_24:
	and.b32  	%r265, %r199, 512;
	setp.eq.s32 	%p13, %r265, 0;
	@%p13 bra 	$L__BB0_26;
	ld.global.u32 	%r266, [%rd6+180];
	xor.b32  	%r333, %r333, %r266;
	ld.global.u32 	%r267, [%rd6+184];
	xor.b32  	%r332, %r332, %r267;
	ld.global.u32 	%r268, [%rd6+188];
	xor.b32  	%r331, %r331, %r268;
	ld.global.u32 	%r269, [%rd6+192];
	xor.b32  	%r330, %r330, %r269;
	ld.global.u32 	%r270, [%rd6+196];
	xor.b32  	%r329, %r329, %r270;
$L__BB0_26:
	and.b32  	%r272, %r199, 1024;
	setp.eq.s32 	%p14, %r272, 0;
	@%p14 bra 	$L__BB0_28;
	ld.global.u32 	%r273, [%rd6+200];
	xor.b32  	%r333, %r333, %r273;
	ld.global.u32 	%r274, [%rd6+204];
	xor.b32  	%r332, %r332, %r274;
	ld.global.u32 	%r275, [%rd6+208];
	xor.b32  	%r331, %r331, %r275;
	ld.global.u32 	%r276, [%rd6+212];
	xor.b32  	%r330, %r330, %r276;
	ld.global.u32 	%r277, [%rd6+216];
	xor.b32  	%r329, %r329, %r277;
$L__BB0_28:
	and.b32  	%r279, %r199, 2048;
	setp.eq.s32 	%p15, %r279, 0;
	@%p15 bra 	$L__BB0_30;
	ld.global.u32 	%r280, [%rd6+220];
	xor.b32  	%r333, %r333, %r280;
	ld.global.u32 	%r281, [%rd6+224];
	xor.b32  	%r332, %r332, %r281;
	ld.global.u32 	%r282, [%rd6+228];
	xor.b32  	%r331, %r331, %r282;
	ld.global.u32 	%r283, [%rd6+232];
	xor.b32  	%r330, %r330, %r283;
	ld.global.u32 	%r284, [%rd6+236];
	xor.b32  	%r329, %r329, %r284;
$L__BB0_30:
	and.b32  	%r286, %r199, 4096;
	setp.eq.s32 	%p16, %r286, 0;
	@%p16 bra 	$L__BB0_32;
	ld.global.u32 	%r287, [%rd6+240];
	xor.b32  	%r333, %r333, %r287;
	ld.global.u32 	%r288, [%rd6+244];
	xor.b32  	%r332, %r332, %r288;
	ld.global.u32 	%r289, [%rd6+248];
	xor.b32  	%r331, %r331, %r289;
	ld.global.u32 	%r290, [%rd6+252];
	xor.b32  	%r330, %r330, %r290;
	ld.global.u32 	%r291, [%rd6+256];
	xor.b32  	%r329, %r329, %r291;
$L__BB0_32:
	and.b32  	%r293, %r199, 8192;
	setp.eq.s32 	%p17, %r293, 0;
	@%p17 bra 	$L__BB0_34;
	ld.global.u32 	%r294, [%rd6+260];
	xor.b32  	%r333, %r333, %r294;
	ld.global.u32 	%r295, [%rd6+264];
	xor.b32  	%r332, %r332, %r295;
	ld.global.u32 	%r296, [%rd6+268];
	xor.b32  	%r331, %r331, %r296;
	ld.global.u32 	%r297, [%rd6+272];
	xor.b32  	%r330, %r330, %r297;
	ld.global.u32 	%r298, [%rd6+276];
	xor.b32  	%r329, %r329, %r298;
$L__BB0_34:
	and.b32  	%r300, %r199, 16384;
	setp.eq.s32 	%p18, %r300, 0;
	@%p18 bra 	$L__BB0_36;
	ld.global.u32 	%r301, [%rd6+280];
	xor.b32  	%r333, %r333, %r301;
	ld.global.u32 	%r302, [%rd6+284];
	xor.b32  	%r332, %r332, %r302;
	ld.global.u32 	%r303, [%rd6+288];
	xor.b32  	%r331, %r331, %r303;
	ld.global.u32 	%r304, [%rd6+292];
	xor.b32  	%r330, %r330, %r304;
	ld.global.u32 	%r305, [%rd6+296];
	xor.b32  	%r329, %r329, %r305;
$L__BB0_36:
	and.b32  	%r307, %r199, 32768;
	setp.eq.s32 	%p19, %r307, 0;
	@%p19 bra 	$L__BB0_38;
	ld.global.u32 	%r308, [%rd6+300];
	xor.b32  	%r333, %r333, %r308;
	ld.global.u32 	%r309, [%rd6+304];
	xor.b32  	%r332, %r332, %r309;
	ld.global.u32 	%r310, [%rd6+308];
	xor.b32  	%r331, %r331, %r310;
	ld.global.u32 	%r311, [%rd6+312];
	xor.b32  	%r330, %r330, %r311;
	ld.global.u32 	%r312, [%rd6+316];
	xor.b32  	%r329, %r329, %r312;
$L__BB0_38:
	add.s32 	%r328, %r328, 16;
	setp.ne.s32 	%p20, %r328, 32;
	@%p20 bra 	$L__BB0_6;
	mad.lo.s32 	%r313, %r322, -31, %r11;
	add.s32 	%r322, %r313, 1;
	setp.ne.s32 	%p21, %r322, 5;
	@%p21 bra 	$L__BB0_5;
	st.global.u32 	[%rd2+4], %r333;
	st.global.u32 	[%rd2+8], %r332;
	st.global.u32 	[%rd2+12], %r331;
	st.global.u32 	[%rd2+16], %r330;
	st.global.u32 	[%rd2+20], %r329;
	add.s32 	%r316, %r316, 1;
	setp.lt.u32 	%p22, %r316, %r2;
	@%p22 bra 	$L__BB0_4;
$L__BB0_41:
	shr.u64 	%rd7, %rd19, 2;
	add.s32 	%r315, %r315, 1;
	setp.gt.u64 	%p23, %rd19, 3;
	mov.u64 	%rd19, %rd7;
	@%p23 bra 	$L__BB0_2;
$L__BB0_42:
	mov.b32 	%r314, 0;
	st.global.v2.u32 	[%rd2+24], {%r314, %r314};
	st.global.u32 	[%rd2+32], %r314;
	mov.b64 	%rd18, 0;
	st.global.u64 	[%rd2+40], %rd18;
	ret;

}
	// .globl	_Z17single_trajectoryP17curandStateXORWOWP6paramsPd
.visible .entry _Z17single_trajectoryP17curandStateXORWOWP6paramsPd(
	.param .u64 .ptr .align 1 _Z17single_trajectoryP17curandStateXORWOWP6paramsPd_param_0,
	.param .u64 .ptr .align 1 _Z17single_trajectoryP17curandStateXORWOWP6paramsPd_param_1,
	.param .u64 .ptr .align 1 _Z17single_trajectoryP17curandStateXORWOWP6paramsPd_param_2
)
{
	.reg .pred 	%p<8>;
	.reg .b32 	%r<46>;
	.reg .b32 	%f<35>;
	.reg .b64 	%rd<14>;
	.reg .b64 	%fd<19>;

	ld.param.u64 	%rd4, [_Z17single_trajectoryP17curandStateXORWOWP6paramsPd_param_0];
	ld.param.u64 	%rd5, [_Z17single_trajectoryP17curandStateXORWOWP6paramsPd_param_1];
	ld.param.u64 	%rd6, [_Z17single_trajectoryP17curandStateXORWOWP6paramsPd_param_2];
	cvta.to.global.u64 	%rd1, %rd6;
	cvta.to.global.u64 	%rd2, %rd5;
	mov.u32 	%r7, %ctaid.x;
	mov.u32 	%r8, %ntid.x;
	mov.u32 	%r9, %tid.x;
	mad.lo.s32 	%r1, %r7, %r8, %r9;
	ld.global.f64 	%fd10, [%rd2+32];
	ld.global.u32 	%r10, [%rd2];
	cvt.rn.f64.s32 	%fd11, %r10;
	div.rn.f64 	%fd1, %fd10, %fd11;
	ld.global.f64 	%fd18, [%rd2+8];
	setp.lt.s32 	%p1, %r10, 1;
	@%p1 bra 	$L__BB1_6;
	cvta.to.global.u64 	%rd7, %rd4;
	mul.wide.s32 	%rd8, %r1, 48;
	add.s64 	%rd3, %rd7, %rd8;
	sqrt.rn.f64 	%fd3, %fd1;
	ld.global.u32 	%r43, [%rd3+24];
	mov.b32 	%r44, 1;
$L__BB1_2:
	ld.global.f64 	%fd12, [%rd2+24];
	fma.rn.f64 	%fd5, %fd1, %fd12, 0d3FF0000000000000;
	ld.global.f64 	%fd6, [%rd2+16];
	setp.eq.s32 	%p2, %r43, 1;
	@%p2 bra 	$L__BB1_4;
	ld.global.v2.u32 	{%r13, %r14}, [%rd3];
	shr.u32 	%r15, %r14, 2;
	xor.b32  	%r16, %r15, %r14;
	ld.global.v2.u32 	{%r17, %r18}, [%rd3+8];
	ld.global.v2.u32 	{%r19, %r20}, [%rd3+16];
	shl.b32 	%r21, %r20, 4;
	shl.b32 	%r22, %r16, 1;
	xor.b32  	%r23, %r22, %r21;
	xor.b32  	%r24, %r23, %r16;
	xor.b32  	%r25, %r24, %r20;
	add.s32 	%r26, %r13, %r25;
	add.s32 	%r27, %r26, 362437;
	shr.u32 	%r28, %r17, 2;
	xor.b32  	%r29, %r28, %r17;
	st.global.v2.u32 	[%rd3+8], {%r19, %r20};
	shl.b32 	%r30, %r25, 4;
	shl.b32 	%r31, %r29, 1;
	xor.b32  	%r32, %r31, %r30;
	xor.b32  	%r33, %r32, %r29;
	xor.b32  	%r34, %r33, %r25;
	st.global.v2.u32 	[%rd3+16], {%r25, %r34};
	add.s32 	%r35, %r13, 724874;
	st.global.v2.u32 	[%rd3], {%r35, %r18};
	add.s32 	%r36, %r34, %r35;
	cvt.rn.f32.u32 	%f4, %r27;
	fma.rn.f32 	%f5, %f4, 0f2F800000, 0f2F000000;
	cvt.rn.f32.u32 	%f6, %r36;
	fma.rn.f32 	%f7, %f6, 0f30C90FDB, 0f30490FDB;
	setp.lt.f32 	%p3, %f5, 0f00800000;
	mul.f32 	%f8, %f5, 0f4B000000;
	selp.f32 	%f9, %f8, %f5, %p3;
	selp.f32 	%f10, 0fC1B80000, 0f00000000, %p3;
	mov.b32 	%r37, %f9;
	add.s32 	%r38, %r37, -1059760811;
	and.b32  	%r39, %r38, -8388608;
	sub.s32 	%r40, %r37, %r39;
	mov.b32 	%f11, %r40;
	cvt.rn.f32.s32 	%f12, %r39;
	fma.rn.f32 	%f13, %f12, 0f34000000, %f10;
	add.f32 	%f14, %f11, 0fBF800000;
	fma.rn.f32 	%f15, %f14, 0fBE055027, 0f3E1039F6;
	fma.rn.f32 	%f16, %f15, %f14, 0fBDF8CDCC;
	fma.rn.f32 	%f17, %f16, %f14, 0f3E0F2955;
	fma.rn.f32 	%f18, %f17, %f14, 0fBE2AD8B9;
	fma.rn.f32 	%f19, %f18, %f14, 0f3E4CED0B;
	fma.rn.f32 	%f20, %f19, %f14, 0fBE7FFF22;
	fma.rn.f32 	%f21, %f20, %f14, 0f3EAAAA78;
	fma.rn.f32 	%f22, %f21, %f14, 0fBF000000;
	mul.f32 	%f23, %f14, %f22;
	fma.rn.f32 	%f24, %f23, %f14, %f14;
	fma.rn.f32 	%f25, %f13, 0f3F317218, %f24;
	setp.gt.u32 	%p4, %r37, 2139095039;
	fma.rn.f32 	%f26, %f9, 0f7F800000, 0f7F800000;
	selp.f32 	%f27, %f26, %f25, %p4;
	setp.eq.f32 	%p5, %f9, 0f00000000;
	mul.f32 	%f28, %f27, 0fC0000000;
	selp.f32 	%f29, 0f7F800000, %f28, %p5;
	sqrt.rn.f32 	%f30, %f29;
	sin.approx.f32 	%f31, %f7;
	cos.approx.f32 	%f32, %f7;
	mul.f32 	%f34, %f30, %f31;
	mul.f32 	%f33, %f30, %f32;
	st.global.f32 	[%rd3+32], %f33;
	mov.b32 	%r43, 1;
	st.global.u32 	[%rd3+24], %r43;
	bra.uni 	$L__BB1_5;
$L__BB1_4:
	mov.b32 	%r43, 0;
	st.global.u32 	[%rd3+24], %r43;
	ld.global.f32 	%f34, [%rd3+32];
$L__BB1_5:
	cvt.f64.f32 	%fd13, %f34;
	mul.f64 	%fd14, %fd6, %fd13;
	fma.rn.f64 	%fd15, %fd3, %fd14, %fd5;
	mul.f64 	%fd18, %fd18, %fd15;
	add.s32 	%r6, %r44, 1;
	ld.global.u32 	%r42, [%rd2];
	setp.lt.s32 	%p6, %r44, %r42;
	mov.u32 	%r44, %r6;
	@%p6 bra 	$L__BB1_2;
$L__BB1_6:
	ld.global.f64 	%fd9, [%rd2+40];
	setp.leu.f64 	%p7, %fd18, %fd9;
	@%p7 bra 	$L__BB1_8;
	sub.f64 	%fd16, %fd18, %fd9;
	mul.wide.s32 	%rd12, %r1, 8;
	add.s64 	%rd13, %rd1, %rd12;
	st.global.f64 	[%rd13], %fd16;
	bra.uni 	$L__BB1_9;
$L__BB1_8:
	mul.wide.s32 	%rd9, %r1, 8;
	add.s64 	%rd10, %rd1, %rd9;
	mov.b64 	%rd11, 0;
	st.global.u64 	[%rd10], %rd11;
$L__BB1_9:
	ret;

}


// ===== COMPILED SASS (sm_100) =====

	.target	sm_100

	.elftype	@"ET_EXEC"


//--------------------- .note.nv.tkinfo           --------------------------
	.section	.note.nv.tkinfo,"",@"SHT_NOTE"
	.sectionflags	@"SHF_NOTE_NV_TKINFO"
	.tkinfo
        /*0018*/ 	.word	0x00000002
        /*0030*/ 	.string	""
        /*0030*/ 	.string	"ptxas"
        /*0030*/ 	.string	"Cuda compilation tools, release 13.0, V13.0.88"
        /*0030*/ 	.string	"Build cuda_13.0.r13.0/compiler.36424714_0"
        /*0030*/ 	.string	"-arch sm_100 -m 64 "



//--------------------- .note.nv.cuinfo           --------------------------
	.section	.note.nv.cuinfo,"",@"SHT_NOTE"
	.sectionflags	@"SHF_NOTE_NV_CUINFO"
        /*0018*/ 	.short	0x0002
        /*001a*/ 	.short	0x0064
        /*001c*/ 	.short	0x0082
	.zero		2


//--------------------- .nv.info                  --------------------------
	.section	.nv.info,"",@"SHT_CUDA_INFO"
	.align	4


	//----- nvinfo : EIATTR_REGCOUNT
	.align		4
        /*0000*/ 	.byte	0x04, 0x2f
        /*0002*/ 	.short	(.L_10 - .L_9)
	.align		4
.L_9:
        /*0004*/ 	.word	index@(_Z11init_curandP17curandStateXORWOWPj)
        /*0008*/ 	.word	0x0000001f


	//----- nvinfo : EIATTR_FRAME_SIZE
	.align		4
.L_10:
        /*000c*/ 	.byte	0x04, 0x11
        /*000e*/ 	.short	(.L_12 - .L_11)
	.align		4
.L_11:
        /*0010*/ 	.word	index@(_Z11init_curandP17curandStateXORWOWPj)
        /*0014*/ 	.word	0x00000000


	//----- nvinfo : EIATTR_REGCOUNT
	.align		4
.L_12:
        /*0018*/ 	.byte	0x04, 0x2f
        /*001a*/ 	.short	(.L_14 - .L_13)
	.align		4
.L_13:
        /*001c*/ 	.word	index@(_Z17single_trajectoryP17curandStateXORWOWP6paramsPd)
        /*0020*/ 	.word	0x0000001d


	//----- nvinfo : EIATTR_FRAME_SIZE
	.align		4
.L_14:
        /*0024*/ 	.byte	0x04, 0x11
        /*0026*/ 	.short	(.L_16 - .L_15)
	.align		4
.L_15:
        /*0028*/ 	.word	index@($__internal_2_$__cuda_sm20_sqrt_rn_f32_slowpath)
        /*002c*/ 	.word	0x00000000


	//----- nvinfo : EIATTR_FRAME_SIZE
	.align		4
.L_16:
        /*0030*/ 	.byte	0x04, 0x11
        /*0032*/ 	.short	(.L_18 - .L_17)
	.align		4
.L_17:
        /*0034*/ 	.word	index@($__internal_1_$__cuda_sm20_dsqrt_rn_f64_mediumpath_v1)
        /*0038*/ 	.word	0x00000000


	//----- nvinfo : EIATTR_FRAME_SIZE
	.align		4
.L_18:
        /*003c*/ 	.byte	0x04, 0x11
        /*003e*/ 	.short	(.L_20 - .L_19)
	.align		4
.L_19:
        /*0040*/ 	.word	index@($__internal_0_$__cuda_sm20_div_rn_f64_full)
        /*0044*/ 	.word	0x00000000


	//----- nvinfo : EIATTR_FRAME_SIZE
	.align		4
.L_20:
        /*0048*/ 	.byte	0x04, 0x11
        /*004a*/ 	.short	(.L_22 - .L_21)
	.align		4
.L_21:
        /*004c*/ 	.word	index@(_Z17single_trajectoryP17curandStateXORWOWP6paramsPd)
        /*0050*/ 	.word	0x00000000


	//----- nvinfo : EIATTR_MIN_STACK_SIZE
	.align		4
.L_22:
        /*0054*/ 	.byte	0x04, 0x12
        /*0056*/ 	.short	(.L_24 - .L_23)
	.align		4
.L_23:
        /*0058*/ 	.word	index@(_Z17single_trajectoryP17curandStateXORWOWP6paramsPd)
        /*005c*/ 	.word	0x00000000


	//----- nvinfo : EIATTR_MIN_STACK_SIZE
	.align		4
.L_24:
        /*0060*/ 	.byte	0x04, 0x12
        /*0062*/ 	.short	(.L_26 - .L_25)
	.align		4
.L_25:
        /*0064*/ 	.word	index@(_Z11init_curandP17curandStateXORWOWPj)
        /*0068*/ 	.word	0x00000000
.L_26:


//--------------------- .nv.compat                --------------------------
	.section	.nv.compat,"",@"SHT_CUDA_COMPAT_INFO"
	.align	4
        /*0000*/ 	.byte	0x02, 0x09, 0x00, 0x00, 0x02, 0x02, 0x01, 0x00, 0x02, 0x05, 0x05, 0x00, 0x03, 0x07, 0x01, 0x01
        /*0010*/ 	.byte	0x02, 0x03, 0x00, 0x00, 0x02, 0x06, 0x01, 0x00, 0x04, 0x0b, 0x08, 0x00, 0x01, 0x00, 0x00, 0x00
        /*0020*/ 	.byte	0x00, 0x00, 0x00, 0x00


//--------------------- .nv.info._Z17single_trajectoryP17curandStateXORWOWP6paramsPd --------------------------
	.section	.nv.info._Z17single_trajectoryP17curandStateXORWOWP6paramsPd,"",@"SHT_CUDA_INFO"
	.sectionflags	@""
	.align	4


	//----- nvinfo : EIATTR_CUDA_API_VERSION
	.align		4
        /*0000*/ 	.byte	0x04, 0x37
        /*0002*/ 	.short	(.L_28 - .L_27)
.L_27:
        /*0004*/ 	.word	0x00000082


	//----- nvinfo : EIATTR_KPARAM_INFO
	.align		4
.L_28:
        /*0008*/ 	.byte	0x04, 0x17
        /*000a*/ 	.short	(.L_30 - .L_29)
.L_29:
        /*000c*/ 	.word	0x00000000
        /*0010*/ 	.short	0x0002
        /*0012*/ 	.short	0x0010
        /*0014*/ 	.byte	0x00, 0xf5, 0x21, 0x00


	//----- nvinfo : EIATTR_KPARAM_INFO
	.align		4
.L_30:
        /*0018*/ 	.byte	0x04, 0x17
        /*001a*/ 	.short	(.L_32 - .L_31)
.L_31:
        /*001c*/ 	.word	0x00000000
        /*0020*/ 	.short	0x0001
        /*0022*/ 	.short	0x0008
        /*0024*/ 	.byte	0x00, 0xf5, 0x21, 0x00


	//----- nvinfo : EIATTR_KPARAM_INFO
	.align		4
.L_32:
        /*0028*/ 	.byte	0x04, 0x17
        /*002a*/ 	.short	(.L_34 - .L_33)
.L_33:
        /*002c*/ 	.word	0x00000000
        /*0030*/ 	.short	0x0000
        /*0032*/ 	.short	0x0000
        /*0034*/ 	.byte	0x00, 0xf5, 0x21, 0x00


	//----- nvinfo : EIATTR_SPARSE_MMA_MASK
	.align		4
.L_34:
        /*0038*/ 	.byte	0x03, 0x50
        /*003a*/ 	.short	0x0000


	//----- nvinfo : EIATTR_MAXREG_COUNT
	.align		4
        /*003c*/ 	.byte	0x03, 0x1b
        /*003e*/ 	.short	0x00ff


	//----- nvinfo : EIATTR_MERCURY_ISA_VERSION
	.align		4
        /*0040*/ 	.byte	0x03, 0x5f
        /*0042*/ 	.short	0x0101


	//----- nvinfo : EIATTR_VRC_CTA_INIT_COUNT
	.align		4
        /*0044*/ 	.byte	0x02, 0x4a
	.zero		1
	.zero		1


	//----- nvinfo : EIATTR_EXIT_INSTR_OFFSETS
	.align		4
        /*0048*/ 	.byte	0x04, 0x1c
        /*004a*/ 	.short	(.L_36 - .L_35)


	//   ....[0]....
.L_35:
        /*004c*/ 	.word	0x000009e0


	//   ....[1]....
        /*0050*/ 	.word	0x00000a20


	//----- nvinfo : EIATTR_CRS_STACK_SIZE
	.align		4
.L_36:
        /*0054*/ 	.byte	0x04, 0x1e
        /*0056*/ 	.short	(.L_38 - .L_37)
.L_37:
        /*0058*/ 	.word	0x00000000


	//----- nvinfo : EIATTR_CBANK_PARAM_SIZE
	.align		4
.L_38:
        /*005c*/ 	.byte	0x03, 0x19
        /*005e*/ 	.short	0x0018


	//----- nvinfo : EIATTR_PARAM_CBANK
	.align		4
        /*0060*/ 	.byte	0x04, 0x0a
        /*0062*/ 	.short	(.L_40 - .L_39)
	.align		4
.L_39:
        /*0064*/ 	.word	index@(.nv.constant0._Z17single_trajectoryP17curandStateXORWOWP6paramsPd)
        /*0068*/ 	.short	0x0380
        /*006a*/ 	.short	0x0018


	//----- nvinfo : EIATTR_SW_WAR
	.align		4
.L_40:
        /*006c*/ 	.byte	0x04, 0x36
        /*006e*/ 	.short	(.L_42 - .L_41)
.L_41:
        /*0070*/ 	.word	0x00000008
.L_42:


//--------------------- .nv.info._Z11init_curandP17curandStateXORWOWPj --------------------------
	.section	.nv.info._Z11init_curandP17curandStateXORWOWPj,"",@"SHT_CUDA_INFO"
	.sectionflags	@""
	.align	4


	//----- nvinfo : EIATTR_CUDA_API_VERSION
	.align		4
        /*0000*/ 	.byte	0x04, 0x37
        /*0002*/ 	.short	(.L_44 - .L_43)
.L_43:
        /*0004*/ 	.word	0x00000082


	//----- nvinfo : EIATTR_KPARAM_INFO
	.align		4
.L_44:
        /*0008*/ 	.byte	0x04, 0x17
        /*000a*/ 	.short	(.L_46 - .L_45)
.L_45:
        /*000c*/ 	.word	0x00000000
        /*0010*/ 	.short	0x0001
        /*0012*/ 	.short	0x0008
        /*0014*/ 	.byte	0x00, 0xf5, 0x21, 0x00


	//----- nvinfo : EIATTR_KPARAM_INFO
	.align		4
.L_46:
        /*0018*/ 	.byte	0x04, 0x17
        /*001a*/ 	.short	(.L_48 - .L_47)
.L_47:
        /*001c*/ 	.word	0x00000000
        /*0020*/ 	.short	0x0000
        /*0022*/ 	.short	0x0000
        /*0024*/ 	.byte	0x00, 0xf5, 0x21, 0x00


	//----- nvinfo : EIATTR_SPARSE_MMA_MASK
	.align		4
.L_48:
        /*0028*/ 	.byte	0x03, 0x50
        /*002a*/ 	.short	0x0000


	//----- nvinfo : EIATTR_MAXREG_COUNT
	.align		4
        /*002c*/ 	.byte	0x03, 0x1b
        /*002e*/ 	.short	0x00ff


	//----- nvinfo : EIATTR_MERCURY_ISA_VERSION
	.align		4
        /*0030*/ 	.byte	0x03, 0x5f
        /*0032*/ 	.short	0x0101


	//----- nvinfo : EIATTR_VRC_CTA_INIT_COUNT
	.align		4
        /*0034*/ 	.byte	0x02, 0x4a
	.zero		1
	.zero		1


	//----- nvinfo : EIATTR_EXIT_INSTR_OFFSETS
	.align		4
        /*0038*/ 	.byte	0x04, 0x1c
        /*003a*/ 	.short	(.L_50 - .L_49)


	//   ....[0]....
.L_49:
        /*003c*/ 	.word	0x00000ec0


	//----- nvinfo : EIATTR_CRS_STACK_SIZE
	.align		4
.L_50:
        /*0040*/ 	.byte	0x04, 0x1e
        /*0042*/ 	.short	(.L_52 - .L_51)
.L_51:
        /*0044*/ 	.word	0x00000000


	//----- nvinfo : EIATTR_CBANK_PARAM_SIZE
	.align		4
.L_52:
        /*0048*/ 	.byte	0x03, 0x19
        /*004a*/ 	.short	0x0010


	//----- nvinfo : EIATTR_PARAM_CBANK
	.align		4
        /*004c*/ 	.byte	0x04, 0x0a
        /*004e*/ 	.short	(.L_54 - .L_53)
	.align		4
.L_53:
        /*0050*/ 	.word	index@(.nv.constant0._Z11init_curandP17curandStateXORWOWPj)
        /*0054*/ 	.short	0x0380
        /*0056*/ 	.short	0x0010


	//----- nvinfo : EIATTR_SW_WAR
	.align		4
.L_54:
        /*0058*/ 	.byte	0x04, 0x36
        /*005a*/ 	.short	(.L_56 - .L_55)
.L_55:
        /*005c*/ 	.word	0x00000008
.L_56:


//--------------------- .nv.callgraph             --------------------------
	.section	.nv.callgraph,"",@"SHT_CUDA_CALLGRAPH"
	.align	4
	.sectionentsize	8
	.align		4
        /*0000*/ 	.word	0x00000000
	.align		4
        /*0004*/ 	.word	0xffffffff
	.align		4
        /*0008*/ 	.word	0x00000000
	.align		4
        /*000c*/ 	.word	0xfffffffe
	.align		4
        /*0010*/ 	.word	0x00000000
	.align		4
        /*0014*/ 	.word	0xfffffffd
	.align		4
        /*0018*/ 	.word	0x00000000
	.align		4
        /*001c*/ 	.word	0xfffffffc


//--------------------- .nv.constant4             --------------------------
	.section	.nv.constant4,"a",@progbits
	.align	8
	.align		8
.nv.constant4:
        /*0000*/ 	.dword	precalc_xorwow_matrix
	.align		8
        /*0008*/ 	.dword	precalc_xorwow_offset_matrix
	.align		8
        /*0010*/ 	.dword	mrg32k3aM1
	.align		8
        /*0018*/ 	.dword	mrg32k3aM2
	.align		8
        /*0020*/ 	.dword	mrg32k3aM1SubSeq
	.align		8
        /*0028*/ 	.dword	mrg32k3aM2SubSeq
	.align		8
        /*0030*/ 	.dword	mrg32k3aM1Seq
	.align		8
        /*0038*/ 	.dword	mrg32k3aM2Seq


//--------------------- .nv.constant3             --------------------------
	.section	.nv.constant3,"a",@progbits
	.align	8
.nv.constant3:
	.type		__cr_lgamma_table,@object
	.size		__cr_lgamma_table,(.L_8 - __cr_lgamma_table)
__cr_lgamma_table:
        /*0000*/ 	.byte	0x00, 0x00, 0x00, 0x00, 0x00, 0x00, 0x00, 0x00, 0x00, 0x00, 0x00, 0x00, 0x00, 0x00, 0x00, 0x00
        /*0010*/ 	.byte	0xef, 0x39, 0xfa, 0xfe, 0x42, 0x2e, 0xe6, 0x3f, 0x02, 0x20, 0x2a, 0xfa, 0x0b, 0xab, 0xfc, 0x3f
        /*0020*/ 	.byte	0xf9, 0x2c, 0x92, 0x7c, 0xa7, 0x6c, 0x09, 0x40, 0xc9, 0x79, 0x44, 0x3c, 0x64, 0x26, 0x13, 0x40
        /*0030*/ 	.byte	0xca, 0x01, 0xcf, 0x3a, 0x27, 0x51, 0x1a, 0x40, 0x30, 0xcc, 0x2d, 0xf3, 0xe1, 0x0c, 0x21, 0x40
        /*0040*/ 	.byte	0x0d, 0xb7, 0xfc, 0x82, 0x8e, 0x35, 0x25, 0x40
.L_8:


//--------------------- .text._Z17single_trajectoryP17curandStateXORWOWP6paramsPd --------------------------
	.section	.text._Z17single_trajectoryP17curandStateXORWOWP6paramsPd,"ax",@progbits
	.align	128
        .global         _Z17single_trajectoryP17curandStateXORWOWP6paramsPd
        .type           _Z17single_trajectoryP17curandStateXORWOWP6paramsPd,@function
        .size           _Z17single_trajectoryP17curandStateXORWOWP6paramsPd,(.L_x_31 - _Z17single_trajectoryP17curandStateXORWOWP6paramsPd)
        .other          _Z17single_trajectoryP17curandStateXORWOWP6paramsPd,@"STO_CUDA_ENTRY STV_DEFAULT"
_Z17single_trajectoryP17curandStateXORWOWP6paramsPd:
.text._Z17single_trajectoryP17curandStateXORWOWP6paramsPd:
[----:B------:R-:W-:Y:S08]  /*0000*/  LDC R1, c[0x0][0x37c] ;  /* 0x0000df00ff017b82 */ /* 0x000ff00000000800 */
[----:B------:R-:W0:Y:S01]  /*0010*/  LDC.64 R10, c[0x0][0x388] ;  /* 0x0000e200ff0a7b82 */ /* 0x000e220000000a00 */
[----:B------:R-:W0:Y:S02]  /*0020*/  LDCU.64 UR6, c[0x0][0x358] ;  /* 0x00006b00ff0677ac */ /* 0x000e240008000a00 */
[----:B0-----:R-:W2:Y:S04]  /*0030*/  LDG.E R0, desc[UR6][R10.64] ;  /* 0x000000060a007981 */ /* 0x001ea8000c1e1900 */
[----:B------:R-:W3:Y:S01]  /*0040*/  LDG.E.64 R8, desc[UR6][R10.64+0x20] ;  /* 0x000020060a087981 */ /* 0x000ee2000c1e1b00 */
[----:B------:R-:W-:Y:S01]  /*0050*/  IMAD.MOV.U32 R2, RZ, RZ, 0x1 ;  /* 0x00000001ff027424 */ /* 0x000fe200078e00ff */
[----:B------:R-:W0:Y:S01]  /*0060*/  S2UR UR4, SR_CTAID.X ;  /* 0x00000000000479c3 */ /* 0x000e220000002500 */
[----:B------:R-:W0:Y:S07]  /*0070*/  S2R R13, SR_TID.X ;  /* 0x00000000000d7919 */ /* 0x000e2e0000002100 */
[----:B------:R-:W0:Y:S01]  /*0080*/  LDC R12, c[0x0][0x360] ;  /* 0x0000d800ff0c7b82 */ /* 0x000e220000000800 */
[----:B--2---:R-:W1:Y:S01]  /*0090*/  I2F.F64 R6, R0 ;  /* 0x0000000000067312 */ /* 0x004e620000201c00 */
[----:B---3--:R-:W-:-:S07]  /*00a0*/  FSETP.GEU.AND P1, PT, |R9|, 6.5827683646048100446e-37, PT ;  /* 0x036000000900780b */ /* 0x008fce0003f2e200 */
[----:B-1----:R-:W1:Y:S02]  /*00b0*/  MUFU.RCP64H R3, R7 ;  /* 0x0000000700037308 */ /* 0x002e640000001800 */
[----:B-1----:R-:W-:-:S08]  /*00c0*/  DFMA R4, -R6, R2, 1 ;  /* 0x3ff000000604742b */ /* 0x002fd00000000102 */
[----:B------:R-:W-:-:S08]  /*00d0*/  DFMA R4, R4, R4, R4 ;  /* 0x000000040404722b */ /* 0x000fd00000000004 */
[----:B------:R-:W-:-:S08]  /*00e0*/  DFMA R4, R2, R4, R2 ;  /* 0x000000040204722b */ /* 0x000fd00000000002 */
[----:B------:R-:W-:-:S08]  /*00f0*/  DFMA R2, -R6, R4, 1 ;  /* 0x3ff000000602742b */ /* 0x000fd00000000104 */
[----:B------:R-:W-:-:S08]  /*0100*/  DFMA R2, R4, R2, R4 ;  /* 0x000000020402722b */ /* 0x000fd00000000004 */
[----:B------:R-:W-:-:S08]  /*0110*/  DMUL R4, R8, R2 ;  /* 0x0000000208047228 */ /* 0x000fd00000000000 */
[----:B------:R-:W-:-:S08]  /*0120*/  DFMA R10, -R6, R4, R8 ;  /* 0x00000004060a722b */ /* 0x000fd00000000108 */
[----:B------:R-:W-:-:S10]  /*0130*/  DFMA R2, R2, R10, R4 ;  /* 0x0000000a0202722b */ /* 0x000fd40000000004 */
[----:B------:R-:W-:-:S05]  /*0140*/  FFMA R4, RZ, R7, R3 ;  /* 0x00000007ff047223 */ /* 0x000fca0000000003 */
[----:B------:R-:W-:Y:S01]  /*0150*/  FSETP.GT.AND P0, PT, |R4|, 1.469367938527859385e-39, PT ;  /* 0x001000000400780b */ /* 0x000fe20003f04200 */
[----:B0-----:R-:W-:-:S12]  /*0160*/  IMAD R4, R12, UR4, R13 ;  /* 0x000000040c047c24 */ /* 0x001fd8000f8e020d */
[----:B------:R-:W-:Y:S05]  /*0170*/  @P0 BRA P1, `(.L_x_0) ;  /* 0x0000000000080947 */ /* 0x000fea0000800000 */
[----:B------:R-:W-:-:S07]  /*0180*/  MOV R12, 0x1a0 ;  /* 0x000001a0000c7802 */ /* 0x000fce0000000f00 */
[----:B------:R-:W-:Y:S05]  /*0190*/  CALL.REL.NOINC `($__internal_0_$__cuda_sm20_div_rn_f64_full) ;  /* 0x0000000800247944 */ /* 0x000fea0003c00000 */
.L_x_0:
[----:B------:R-:W0:Y:S02]  /*01a0*/  LDC.64 R8, c[0x0][0x388] ;  /* 0x0000e200ff087b82 */ /* 0x000e240000000a00 */
[----:B0-----:R0:W5:Y:S01]  /*01b0*/  LDG.E.64 R6, desc[UR6][R8.64+0x8] ;  /* 0x0000080608067981 */ /* 0x001162000c1e1b00 */
[----:B------:R-:W-:-:S13]  /*01c0*/  ISETP.GE.AND P0, PT, R0, 0x1, PT ;  /* 0x000000010000780c */ /* 0x000fda0003f06270 */
[----:B0-----:R-:W-:Y:S05]  /*01d0*/  @!P0 BRA `(.L_x_1) ;  /* 0x0000000400e88947 */ /* 0x001fea0003800000 */
[----:B------:R-:W0:Y:S01]  /*01e0*/  MUFU.RSQ64H R15, R3 ;  /* 0x00000003000f7308 */ /* 0x000e220000001c00 */
[----:B------:R-:W-:Y:S02]  /*01f0*/  VIADD R14, R3, 0xfcb00000 ;  /* 0xfcb00000030e7836 */ /* 0x000fe40000000000 */
[----:B------:R-:W-:Y:S02]  /*0200*/  IMAD.MOV.U32 R22, RZ, RZ, 0x0 ;  /* 0x00000000ff167424 */ /* 0x000fe400078e00ff */
[----:B------:R-:W-:Y:S01]  /*0210*/  IMAD.MOV.U32 R23, RZ, RZ, 0x3fd80000 ;  /* 0x3fd80000ff177424 */ /* 0x000fe200078e00ff */
[----:B------:R-:W-:Y:S01]  /*0220*/  ISETP.GE.U32.AND P0, PT, R14, 0x7ca00000, PT ;  /* 0x7ca000000e00780c */ /* 0x000fe20003f06070 */
[----:B0-----:R-:W-:-:S08]  /*0230*/  DMUL R10, R14, R14 ;  /* 0x0000000e0e0a7228 */ /* 0x001fd00000000000 */
[----:B------:R-:W-:-:S08]  /*0240*/  DFMA R10, -R10, R2, 1 ;  /* 0x3ff000000a0a742b */ /* 0x000fd00000000102 */
[----:B------:R-:W-:Y:S02]  /*0250*/  DFMA R22, R10, R22, 0.5 ;  /* 0x3fe000000a16742b */ /* 0x000fe40000000016 */
[----:B------:R-:W-:-:S08]  /*0260*/  DMUL R10, R14, R10 ;  /* 0x0000000a0e0a7228 */ /* 0x000fd00000000000 */
[----:B------:R-:W-:Y:S02]  /*0270*/  DFMA R22, R22, R10, R14 ;  /* 0x0000000a1616722b */ /* 0x000fe4000000000e */
[----:B------:R-:W0:Y:S06]  /*0280*/  LDC.64 R10, c[0x0][0x380] ;  /* 0x0000e000ff0a7b82 */ /* 0x000e2c0000000a00 */
[----:B------:R-:W-:Y:S02]  /*0290*/  DMUL R16, R22, R2 ;  /* 0x0000000216107228 */ /* 0x000fe40000000000 */
[----:B------:R-:W-:Y:S01]  /*02a0*/  IADD3 R21, PT, PT, R23, -0x100000, RZ ;  /* 0xfff0000017157810 */ /* 0x000fe20007ffe0ff */
[----:B------:R-:W-:-:S05]  /*02b0*/  IMAD.MOV.U32 R20, RZ, RZ, R22 ;  /* 0x000000ffff147224 */ /* 0x000fca00078e0016 */
[----:B------:R-:W-:-:S08]  /*02c0*/  DFMA R18, R16, -R16, R2 ;  /* 0x800000101012722b */ /* 0x000fd00000000002 */
[----:B------:R-:W-:Y:S01]  /*02d0*/  DFMA R12, R18, R20, R16 ;  /* 0x00000014120c722b */ /* 0x000fe20000000010 */
[----:B0-----:R-:W-:Y:S01]  /*02e0*/  IMAD.WIDE R10, R4, 0x30, R10 ;  /* 0x00000030040a7825 */ /* 0x001fe200078e020a */
[----:B------:R-:W-:Y:S09]  /*02f0*/  @!P0 BRA `(.L_x_2) ;  /* 0x0000000000188947 */ /* 0x000ff20003800000 */
[----:B------:R-:W-:Y:S01]  /*0300*/  IMAD.MOV.U32 R12, RZ, RZ, R2 ;  /* 0x000000ffff0c7224 */ /* 0x000fe200078e0002 */
[----:B------:R-:W-:Y:S01]  /*0310*/  MOV R0, 0x340 ;  /* 0x0000034000007802 */ /* 0x000fe20000000f00 */
[----:B------:R-:W-:-:S07]  /*0320*/  IMAD.MOV.U32 R13, RZ, RZ, R3 ;  /* 0x000000ffff0d7224 */ /* 0x000fce00078e0003 */
[----:B-----5:R-:W-:Y:S05]  /*0330*/  CALL.REL.NOINC `($__internal_1_$__cuda_sm20_dsqrt_rn_f64_mediumpath_v1) ;  /* 0x0000000c002c7944 */ /* 0x020fea0003c00000 */
[----:B------:R-:W-:Y:S01]  /*0340*/  MOV R12, R14 ;  /* 0x0000000e000c7202 */ /* 0x000fe20000000f00 */
[----:B------:R-:W-:-:S07]  /*0350*/  IMAD.MOV.U32 R13, RZ, RZ, R15 ;  /* 0x000000ffff0d7224 */ /* 0x000fce00078e000f */
.L_x_2:
[----:B------:R0:W5:Y:S01]  /*0360*/  LDG.E R0, desc[UR6][R10.64+0x18] ;  /* 0x000018060a007981 */ /* 0x000162000c1e1900 */
[----:B------:R-:W-:-:S05]  /*0370*/  UMOV UR4, 0x1 ;  /* 0x0000000100047882 */ /* 0x000fca0000000000 */
.L_x_9:
[----:B-1----:R-:W1:Y:S02]  /*0380*/  LDC.64 R18, c[0x0][0x388] ;  /* 0x0000e200ff127b82 */ /* 0x002e640000000a00 */
[----:B-1----:R-:W2:Y:S04]  /*0390*/  LDG.E.64 R16, desc[UR6][R18.64+0x18] ;  /* 0x0000180612107981 */ /* 0x002ea8000c1e1b00 */
[----:B-----5:R1:W5:Y:S01]  /*03a0*/  LDG.E.64 R14, desc[UR6][R18.64+0x10] ;  /* 0x00001006120e7981 */ /* 0x020362000c1e1b00 */
[----:B------:R-:W-:Y:S01]  /*03b0*/  ISETP.NE.AND P0, PT, R0, 0x1, PT ;  /* 0x000000010000780c */ /* 0x000fe20003f05270 */
[----:B------:R-:W-:Y:S01]  /*03c0*/  BSSY.RECONVERGENT B0, `(.L_x_3) ;  /* 0x0000053000007945 */ /* 0x000fe20003800200 */
[----:B--2---:R-:W-:-:S11]  /*03d0*/  DFMA R16, R16, R2, 1 ;  /* 0x3ff000001010742b */ /* 0x004fd60000000002 */
[----:B-1----:R-:W-:Y:S05]  /*03e0*/  @!P0 BRA `(.L_x_4) ;  /* 0x0000000400348947 */ /* 0x002fea0003800000 */
[----:B------:R-:W2:Y:S04]  /*03f0*/  LDG.E.64 R18, desc[UR6][R10.64] ;  /* 0x000000060a127981 */ /* 0x000ea8000c1e1b00 */
[----:B------:R-:W3:Y:S04]  /*0400*/  LDG.E.64 R22, desc[UR6][R10.64+0x10] ;  /* 0x000010060a167981 */ /* 0x000ee8000c1e1b00 */
[----:B------:R-:W4:Y:S01]  /*0410*/  LDG.E.64 R24, desc[UR6][R10.64+0x8] ;  /* 0x000008060a187981 */ /* 0x000f22000c1e1b00 */
[----:B------:R-:W-:Y:S01]  /*0420*/  BSSY.RECONVERGENT B1, `(.L_x_5) ;  /* 0x000003f000017945 */ /* 0x000fe20003800200 */
[----:B--2---:R-:W-:-:S04]  /*0430*/  SHF.R.U32.HI R0, RZ, 0x2, R19 ;  /* 0x00000002ff007819 */ /* 0x004fc80000011613 */
[----:B------:R-:W-:Y:S01]  /*0440*/  LOP3.LUT R0, R0, R19, RZ, 0x3c, !PT ;  /* 0x0000001300007212 */ /* 0x000fe200078e3cff */
[----:B---3--:R-:W-:Y:S01]  /*0450*/  IMAD.SHL.U32 R5, R23, 0x10, RZ ;  /* 0x0000001017057824 */ /* 0x008fe200078e00ff */
[----:B------:R1:W-:Y:S03]  /*0460*/  STG.E.64 desc[UR6][R10.64+0x8], R22 ;  /* 0x000008160a007986 */ /* 0x0003e6000c101b06 */
[----:B------:R-:W-:-:S05]  /*0470*/  IMAD.SHL.U32 R19, R0, 0x2, RZ ;  /* 0x0000000200137824 */ /* 0x000fca00078e00ff */
[----:B------:R-:W-:Y:S02]  /*0480*/  LOP3.LUT R20, R0, R19, R5, 0x96, !PT ;  /* 0x0000001300147212 */ /* 0x000fe400078e9605 */
[----:B------:R-:W-:Y:S02]  /*0490*/  MOV R5, 0x2f800000 ;  /* 0x2f80000000057802 */ /* 0x000fe40000000f00 */
[----:B------:R-:W-:-:S04]  /*04a0*/  LOP3.LUT R20, R20, R23, RZ, 0x3c, !PT ;  /* 0x0000001714147212 */ /* 0x000fc800078e3cff */
[----:B------:R-:W-:-:S04]  /*04b0*/  IADD3 R0, PT, PT, R18, 0x587c5, R20 ;  /* 0x000587c512007810 */ /* 0x000fc80007ffe014 */
[----:B------:R-:W-:-:S05]  /*04c0*/  I2FP.F32.U32 R0, R0 ;  /* 0x0000000000007245 */ /* 0x000fca0000201000 */
[----:B------:R-:W-:Y:S01]  /*04d0*/  FFMA R0, R0, R5, 1.1641532182693481445e-10 ;  /* 0x2f00000000007423 */ /* 0x000fe20000000005 */
[----:B----4-:R-:W-:-:S04]  /*04e0*/  SHF.R.U32.HI R5, RZ, 0x2, R24 ;  /* 0x00000002ff057819 */ /* 0x010fc80000011618 */
[----:B------:R-:W-:Y:S02]  /*04f0*/  FSETP.GEU.AND P0, PT, R0, 1.175494350822287508e-38, PT ;  /* 0x008000000000780b */ /* 0x000fe40003f0e000 */
[----:B------:R-:W-:Y:S01]  /*0500*/  LOP3.LUT R21, R5, R24, RZ, 0x3c, !PT ;  /* 0x0000001805157212 */ /* 0x000fe200078e3cff */
[----:B------:R-:W-:-:S10]  /*0510*/  IMAD.SHL.U32 R24, R20, 0x10, RZ ;  /* 0x0000001014187824 */ /* 0x000fd400078e00ff */
[----:B------:R-:W-:-:S04]  /*0520*/  @!P0 FMUL R0, R0, 8388608 ;  /* 0x4b00000000008820 */ /* 0x000fc80000400000 */
[----:B------:R-:W-:-:S05]  /*0530*/  VIADD R19, R0, 0xc0d55555 ;  /* 0xc0d5555500137836 */ /* 0x000fca0000000000 */
[----:B------:R-:W-:Y:S01]  /*0540*/  LOP3.LUT R5, R19, 0xff800000, RZ, 0xc0, !PT ;  /* 0xff80000013057812 */ /* 0x000fe200078ec0ff */
[----:B------:R-:W-:-:S03]  /*0550*/  IMAD.SHL.U32 R19, R21, 0x2, RZ ;  /* 0x0000000215137824 */ /* 0x000fc600078e00ff */
[----:B------:R-:W-:Y:S02]  /*0560*/  IADD3 R26, PT, PT, R0, -R5, RZ ;  /* 0x80000005001a7210 */ /* 0x000fe40007ffe0ff */
[----:B------:R-:W-:Y:S01]  /*0570*/  LOP3.LUT R21, R21, R19, R24, 0x96, !PT ;  /* 0x0000001315157212 */ /* 0x000fe200078e9618 */
[----:B------:R-:W-:Y:S02]  /*0580*/  IMAD.MOV.U32 R24, RZ, RZ, 0x3e055027 ;  /* 0x3e055027ff187424 */ /* 0x000fe400078e00ff */
[----:B------:R-:W-:Y:S01]  /*0590*/  FADD R19, R26, -1 ;  /* 0xbf8000001a137421 */ /* 0x000fe20000000000 */
[----:B------:R-:W-:-:S03]  /*05a0*/  LOP3.LUT R21, R21, R20, RZ, 0x3c, !PT ;  /* 0x0000001415157212 */ /* 0x000fc600078e3cff */
[C---:B------:R-:W-:Y:S02]  /*05b0*/  FFMA R24, R19.reuse, -R24, 0.14084610342979431152 ;  /* 0x3e1039f613187423 */ /* 0x040fe40000000818 */
[----:B------:R1:W-:Y:S02]  /*05c0*/  STG.E.64 desc[UR6][R10.64+0x10], R20 ;  /* 0x000010140a007986 */ /* 0x0003e4000c101b06 */
[----:B------:R-:W-:-:S04]  /*05d0*/  FFMA R24, R19, R24, -0.12148627638816833496 ;  /* 0xbdf8cdcc13187423 */ /* 0x000fc80000000018 */
[----:B------:R-:W-:-:S04]  /*05e0*/  FFMA R24, R19, R24, 0.13980610668659210205 ;  /* 0x3e0f295513187423 */ /* 0x000fc80000000018 */
[----:B------:R-:W-:-:S04]  /*05f0*/  FFMA R24, R19, R24, -0.16684235632419586182 ;  /* 0xbe2ad8b913187423 */ /* 0x000fc80000000018 */
[----:B------:R-:W-:-:S04]  /*0600*/  FFMA R24, R19, R24, 0.20012299716472625732 ;  /* 0x3e4ced0b13187423 */ /* 0x000fc80000000018 */
[----:B------:R-:W-:-:S04]  /*0610*/  FFMA R24, R19, R24, -0.24999669194221496582 ;  /* 0xbe7fff2213187423 */ /* 0x000fc80000000018 */
[----:B------:R-:W-:-:S04]  /*0620*/  FFMA R24, R19, R24, 0.33333182334899902344 ;  /* 0x3eaaaa7813187423 */ /* 0x000fc80000000018 */
[----:B------:R-:W-:-:S04]  /*0630*/  FFMA R24, R19, R24, -0.5 ;  /* 0xbf00000013187423 */ /* 0x000fc80000000018 */
[----:B------:R-:W-:-:S04]  /*0640*/  FMUL R24, R19, R24 ;  /* 0x0000001813187220 */ /* 0x000fc80000400000 */
[----:B------:R-:W-:Y:S01]  /*0650*/  FFMA R26, R19, R24, R19 ;  /* 0x00000018131a7223 */ /* 0x000fe20000000013 */
[----:B------:R-:W-:Y:S01]  /*0660*/  I2FP.F32.S32 R24, R5 ;  /* 0x0000000500187245 */ /* 0x000fe20000201400 */
[----:B------:R-:W-:Y:S01]  /*0670*/  IMAD.MOV.U32 R19, RZ, RZ, 0x7f800000 ;  /* 0x7f800000ff137424 */ /* 0x000fe200078e00ff */
[----:B------:R-:W-:Y:S02]  /*0680*/  FSEL R5, RZ, -23, P0 ;  /* 0xc1b80000ff057808 */ /* 0x000fe40000000000 */
[----:B------:R-:W-:-:S03]  /*0690*/  ISETP.GT.U32.AND P0, PT, R0, 0x7f7fffff, PT ;  /* 0x7f7fffff0000780c */ /* 0x000fc60003f04070 */
[----:B------:R-:W-:Y:S01]  /*06a0*/  FFMA R5, R24, 1.1920928955078125e-07, R5 ;  /* 0x3400000018057823 */ /* 0x000fe20000000005 */
[----:B------:R-:W-:-:S03]  /*06b0*/  VIADD R24, R18, 0xb0f8a ;  /* 0x000b0f8a12187836 */ /* 0x000fc60000000000 */
[----:B------:R-:W-:Y:S02]  /*06c0*/  FFMA R5, R5, 0.69314718246459960938, R26 ;  /* 0x3f31721805057823 */ /* 0x000fe4000000001a */
[----:B------:R1:W-:Y:S04]  /*06d0*/  STG.E.64 desc[UR6][R10.64], R24 ;  /* 0x000000180a007986 */ /* 0x0003e8000c101b06 */
[C---:B------:R-:W-:Y:S01]  /*06e0*/  @P0 FFMA R5, R0.reuse, R19, +INF ;  /* 0x7f80000000050423 */ /* 0x040fe20000000013 */
[----:B------:R-:W-:Y:S01]  /*06f0*/  FSETP.NEU.AND P0, PT, R0, RZ, PT ;  /* 0x000000ff0000720b */ /* 0x000fe20003f0d000 */
[----:B------:R-:W-:Y:S02]  /*0700*/  IMAD.IADD R0, R21, 0x1, R24 ;  /* 0x0000000115007824 */ /* 0x000fe400078e0218 */
[----:B------:R-:W-:-:S03]  /*0710*/  FMUL R5, R5, -2 ;  /* 0xc000000005057820 */ /* 0x000fc60000400000 */
[----:B------:R-:W-:Y:S02]  /*0720*/  I2FP.F32.U32 R0, R0 ;  /* 0x0000000000007245 */ /* 0x000fe40000201000 */
[----:B------:R-:W-:-:S04]  /*0730*/  FSEL R18, R5, +INF , P0 ;  /* 0x7f80000005127808 */ /* 0x000fc80000000000 */
[----:B------:R-:W-:Y:S01]  /*0740*/  IADD3 R5, PT, PT, R18, -0xd000000, RZ ;  /* 0xf300000012057810 */ /* 0x000fe20007ffe0ff */
[----:B------:R1:W2:Y:S03]  /*0750*/  MUFU.RSQ R19, R18 ;  /* 0x0000001200137308 */ /* 0x0002a60000001400 */
[----:B------:R-:W-:Y:S01]  /*0760*/  ISETP.GT.U32.AND P0, PT, R5, 0x727fffff, PT ;  /* 0x727fffff0500780c */ /* 0x000fe20003f04070 */
[----:B------:R-:W-:-:S04]  /*0770*/  IMAD.MOV.U32 R5, RZ, RZ, 0x30c90fdb ;  /* 0x30c90fdbff057424 */ /* 0x000fc800078e00ff */
[----:B------:R-:W-:-:S08]  /*0780*/  FFMA R5, R0, R5, 7.314590599882819788e-10 ;  /* 0x30490fdb00057423 */ /* 0x000fd00000000005 */
[----:B-1----:R-:W-:Y:S05]  /*0790*/  @!P0 BRA `(.L_x_6) ;  /* 0x00000000000c8947 */ /* 0x002fea0003800000 */
[----:B------:R-:W-:-:S07]  /*07a0*/  MOV R23, 0x7c0 ;  /* 0x000007c000177802 */ /* 0x000fce0000000f00 */
[----:B0-2--5:R-:W-:Y:S05]  /*07b0*/  CALL.REL.NOINC `($__internal_2_$__cuda_sm20_sqrt_rn_f32_slowpath) ;  /* 0x0000000800b07944 */ /* 0x025fea0003c00000 */
[----:B------:R-:W-:Y:S05]  /*07c0*/  BRA `(.L_x_7) ;  /* 0x0000000000107947 */ /* 0x000fea0003800000 */
.L_x_6:
[----:B--2---:R-:W-:Y:S01]  /*07d0*/  FMUL.FTZ R21, R18, R19 ;  /* 0x0000001312157220 */ /* 0x004fe20000410000 */
[----:B------:R-:W-:-:S03]  /*07e0*/  FMUL.FTZ R19, R19, 0.5 ;  /* 0x3f00000013137820 */ /* 0x000fc60000410000 */
[----:B------:R-:W-:-:S04]  /*07f0*/  FFMA R0, -R21, R21, R18 ;  /* 0x0000001515007223 */ /* 0x000fc80000000112 */
[----:B------:R-:W-:-:S07]  /*0800*/  FFMA R0, R0, R19, R21 ;  /* 0x0000001300007223 */ /* 0x000fce0000000015 */
.L_x_7:
[----:B------:R-:W-:Y:S05]  /*0810*/  BSYNC.RECONVERGENT B1 ;  /* 0x0000000000017941 */ /* 0x000fea0003800200 */
.L_x_5:
[----:B------:R-:W-:Y:S01]  /*0820*/  FMUL.RZ R20, R5, 0.15915493667125701904 ;  /* 0x3e22f98305147820 */ /* 0x000fe2000040c000 */
[----:B------:R-:W-:-:S03]  /*0830*/  IMAD.MOV.U32 R21, RZ, RZ, 0x1 ;  /* 0x00000001ff157424 */ /* 0x000fc600078e00ff */
[----:B------:R-:W1:Y:S02]  /*0840*/  MUFU.COS R5, R20 ;  /* 0x0000001400057308 */ /* 0x000e640000000000 */
[----:B------:R2:W-:Y:S01]  /*0850*/  STG.E desc[UR6][R10.64+0x18], R21 ;  /* 0x000018150a007986 */ /* 0x0005e2000c101906 */
[----:B-1----:R-:W-:-:S05]  /*0860*/  FMUL R19, R5, R0 ;  /* 0x0000000005137220 */ /* 0x002fca0000400000 */
[----:B------:R-:W1:Y:S01]  /*0870*/  MUFU.SIN R5, R20 ;  /* 0x0000001400057308 */ /* 0x000e620000000400 */
[----:B------:R2:W-:Y:S01]  /*0880*/  STG.E desc[UR6][R10.64+0x20], R19 ;  /* 0x000020130a007986 */ /* 0x0005e2000c101906 */
[----:B-1----:R-:W-:Y:S01]  /*0890*/  FMUL R18, R5, R0 ;  /* 0x0000000005127220 */ /* 0x002fe20000400000 */
[----:B------:R-:W-:Y:S01]  /*08a0*/  MOV R0, 0x1 ;  /* 0x0000000100007802 */ /* 0x000fe20000000f00 */
[----:B--2---:R-:W-:Y:S06]  /*08b0*/  BRA `(.L_x_8) ;  /* 0x00000000000c7947 */ /* 0x004fec0003800000 */
.L_x_4:
[----:B------:R1:W5:Y:S01]  /*08c0*/  LDG.E R18, desc[UR6][R10.64+0x20] ;  /* 0x000020060a127981 */ /* 0x000362000c1e1900 */
[----:B------:R-:W-:-:S03]  /*08d0*/  IMAD.MOV.U32 R0, RZ, RZ, RZ ;  /* 0x000000ffff007224 */ /* 0x000fc600078e00ff */
[----:B------:R1:W-:Y:S04]  /*08e0*/  STG.E desc[UR6][R10.64+0x18], RZ ;  /* 0x000018ff0a007986 */ /* 0x0003e8000c101906 */
.L_x_8:
[----:B------:R-:W-:Y:S05]  /*08f0*/  BSYNC.RECONVERGENT B0 ;  /* 0x0000000000007941 */ /* 0x000fea0003800200 */
.L_x_3:
[----:B------:R-:W2:Y:S01]  /*0900*/  LDG.E R5, desc[UR6][R8.64] ;  /* 0x0000000608057981 */ /* 0x000ea2000c1e1900 */
[----:B-----5:R-:W3:Y:S02]  /*0910*/  F2F.F64.F32 R18, R18 ;  /* 0x0000001200127310 */ /* 0x020ee40000201800 */
[----:B---3--:R-:W-:-:S08]  /*0920*/  DMUL R14, R14, R18 ;  /* 0x000000120e0e7228 */ /* 0x008fd00000000000 */
[----:B------:R-:W-:-:S08]  /*0930*/  DFMA R14, R14, R12, R16 ;  /* 0x0000000c0e0e722b */ /* 0x000fd00000000010 */
[----:B------:R-:W-:Y:S01]  /*0940*/  DMUL R6, R14, R6 ;  /* 0x000000060e067228 */ /* 0x000fe20000000000 */
[----:B--2---:R-:W-:Y:S01]  /*0950*/  ISETP.LE.AND P0, PT, R5, UR4, PT ;  /* 0x0000000405007c0c */ /* 0x004fe2000bf03270 */
[----:B------:R-:W-:-:S12]  /*0960*/  UIADD3 UR4, UPT, UPT, UR4, 0x1, URZ ;  /* 0x0000000104047890 */ /* 0x000fd8000fffe0ff */
[----:B------:R-:W-:Y:S05]  /*0970*/  @!P0 BRA `(.L_x_9) ;  /* 0xfffffff800808947 */ /* 0x000fea000383ffff */
.L_x_1:
[----:B------:R-:W2:Y:S02]  /*0980*/  LDG.E.64 R8, desc[UR6][R8.64+0x28] ;  /* 0x0000280608087981 */ /* 0x000ea4000c1e1b00 */
[----:B--2--5:R-:W-:-:S14]  /*0990*/  DSETP.GT.AND P0, PT, R6, R8, PT ;  /* 0x000000080600722a */ /* 0x024fdc0003f04000 */
[----:B------:R-:W2:Y:S01]  /*09a0*/  @P0 LDC.64 R2, c[0x0][0x390] ;  /* 0x0000e400ff020b82 */ /* 0x000ea20000000a00 */
[----:B------:R-:W-:Y:S01]  /*09b0*/  @P0 DADD R6, -R8, R6 ;  /* 0x0000000008060229 */ /* 0x000fe20000000106 */
[----:B--2---:R-:W-:-:S06]  /*09c0*/  @P0 IMAD.WIDE R2, R4, 0x8, R2 ;  /* 0x0000000804020825 */ /* 0x004fcc00078e0202 */
[----:B------:R2:W-:Y:S01]  /*09d0*/  @P0 STG.E.64 desc[UR6][R2.64], R6 ;  /* 0x0000000602000986 */ /* 0x0005e2000c101b06 */
[----:B------:R-:W-:Y:S05]  /*09e0*/  @P0 EXIT ;  /* 0x000000000000094d */ /* 0x000fea0003800000 */
[----:B--2---:R-:W2:Y:S02]  /*09f0*/  LDC.64 R2, c[0x0][0x390] ;  /* 0x0000e400ff027b82 */ /* 0x004ea40000000a00 */
[----:B--2---:R-:W-:-:S05]  /*0a00*/  IMAD.WIDE R2, R4, 0x8, R2 ;  /* 0x0000000804027825 */ /* 0x004fca00078e0202 */
[----:B------:R-:W-:Y:S01]  /*0a10*/  STG.E.64 desc[UR6][R2.64], RZ ;  /* 0x000000ff02007986 */ /* 0x000fe2000c101b06 */
[----:B------:R-:W-:Y:S05]  /*0a20*/  EXIT ;  /* 0x000000000000794d */ /* 0x000fea0003800000 */
        .weak           $__internal_0_$__cuda_sm20_div_rn_f64_full
        .type           $__internal_0_$__cuda_sm20_div_rn_f64_full,@function
        .size           $__internal_0_$__cuda_sm20_div_rn_f64_full,($__internal_1_$__cuda_sm20_dsqrt_rn_f64_mediumpath_v1 - $__internal_0_$__cuda_sm20_div_rn_f64_full)
$__internal_0_$__cuda_sm20_div_rn_f64_full:
[C---:B------:R-:W-:Y:S01]  /*0a30*/  FSETP.GEU.AND P0, PT, |R7|.reuse, 1.469367938527859385e-39, PT ;  /* 0x001000000700780b */ /* 0x040fe20003f0e200 */
[----:B------:R-:W-:Y:S01]  /*0a40*/  IMAD.MOV.U32 R14, RZ, RZ, 0x1 ;  /* 0x00000001ff0e7424 */ /* 0x000fe200078e00ff */
[C---:B------:R-:W-:Y:S02]  /*0a50*/  LOP3.LUT R2, R7.reuse, 0x800fffff, RZ, 0xc0, !PT ;  /* 0x800fffff07027812 */ /* 0x040fe400078ec0ff */
[----:B------:R-:W-:Y:S02]  /*0a60*/  LOP3.LUT R18, R7, 0x7ff00000, RZ, 0xc0, !PT ;  /* 0x7ff0000007127812 */ /* 0x000fe400078ec0ff */
[----:B------:R-:W-:Y:S01]  /*0a70*/  LOP3.LUT R3, R2, 0x3ff00000, RZ, 0xfc, !PT ;  /* 0x3ff0000002037812 */ /* 0x000fe200078efcff */
[----:B------:R-:W-:Y:S01]  /*0a80*/  IMAD.MOV.U32 R2, RZ, RZ, R6 ;  /* 0x000000ffff027224 */ /* 0x000fe200078e0006 */
[----:B------:R-:W-:Y:S02]  /*0a90*/  LOP3.LUT R5, R9, 0x7ff00000, RZ, 0xc0, !PT ;  /* 0x7ff0000009057812 */ /* 0x000fe400078ec0ff */
[----:B------:R-:W-:-:S02]  /*0aa0*/  MOV R13, 0x1ca00000 ;  /* 0x1ca00000000d7802 */ /* 0x000fc40000000f00 */
[----:B------:R-:W-:Y:S01]  /*0ab0*/  ISETP.GE.U32.AND P1, PT, R5, R18, PT ;  /* 0x000000120500720c */ /* 0x000fe20003f26070 */
[----:B------:R-:W-:Y:S01]  /*0ac0*/  @!P0 DMUL R2, R6, 8.98846567431157953865e+307 ;  /* 0x7fe0000006028828 */ /* 0x000fe20000000000 */
[----:B------:R-:W-:-:S05]  /*0ad0*/  IMAD.MOV.U32 R21, RZ, RZ, R5 ;  /* 0x000000ffff157224 */ /* 0x000fca00078e0005 */
[----:B------:R-:W0:Y:S02]  /*0ae0*/  MUFU.RCP64H R15, R3 ;  /* 0x00000003000f7308 */ /* 0x000e240000001800 */
[----:B0-----:R-:W-:-:S08]  /*0af0*/  DFMA R10, R14, -R2, 1 ;  /* 0x3ff000000e0a742b */ /* 0x001fd00000000802 */
[----:B------:R-:W-:-:S08]  /*0b00*/  DFMA R10, R10, R10, R10 ;  /* 0x0000000a0a0a722b */ /* 0x000fd0000000000a */
[----:B------:R-:W-:Y:S01]  /*0b10*/  DFMA R14, R14, R10, R14 ;  /* 0x0000000a0e0e722b */ /* 0x000fe2000000000e */
[----:B------:R-:W-:Y:S01]  /*0b20*/  SEL R11, R13, 0x63400000, !P1 ;  /* 0x634000000d0b7807 */ /* 0x000fe20004800000 */
[----:B------:R-:W-:Y:S01]  /*0b30*/  IMAD.MOV.U32 R10, RZ, RZ, R8 ;  /* 0x000000ffff0a7224 */ /* 0x000fe200078e0008 */
[----:B------:R-:W-:Y:S02]  /*0b40*/  FSETP.GEU.AND P1, PT, |R9|, 1.469367938527859385e-39, PT ;  /* 0x001000000900780b */ /* 0x000fe40003f2e200 */
[----:B------:R-:W-:-:S03]  /*0b50*/  LOP3.LUT R11, R11, 0x800fffff, R9, 0xf8, !PT ;  /* 0x800fffff0b0b7812 */ /* 0x000fc600078ef809 */
[----:B------:R-:W-:-:S08]  /*0b60*/  DFMA R16, R14, -R2, 1 ;  /* 0x3ff000000e10742b */ /* 0x000fd00000000802 */
[----:B------:R-:W-:Y:S01]  /*0b70*/  DFMA R14, R14, R16, R14 ;  /* 0x000000100e0e722b */ /* 0x000fe2000000000e */
[----:B------:R-:W-:Y:S10]  /*0b80*/  @P1 BRA `(.L_x_10) ;  /* 0x0000000000201947 */ /* 0x000ff40003800000 */
[----:B------:R-:W-:-:S04]  /*0b90*/  LOP3.LUT R16, R7, 0x7ff00000, RZ, 0xc0, !PT ;  /* 0x7ff0000007107812 */ /* 0x000fc800078ec0ff */
[----:B------:R-:W-:Y:S01]  /*0ba0*/  ISETP.GE.U32.AND P1, PT, R5, R16, PT ;  /* 0x000000100500720c */ /* 0x000fe20003f26070 */
[----:B------:R-:W-:-:S03]  /*0bb0*/  IMAD.MOV.U32 R16, RZ, RZ, RZ ;  /* 0x000000ffff107224 */ /* 0x000fc600078e00ff */
[----:B------:R-:W-:-:S04]  /*0bc0*/  SEL R17, R13, 0x63400000, !P1 ;  /* 0x634000000d117807 */ /* 0x000fc80004800000 */
[----:B------:R-:W-:-:S04]  /*0bd0*/  LOP3.LUT R17, R17, 0x80000000, R9, 0xf8, !PT ;  /* 0x8000000011117812 */ /* 0x000fc800078ef809 */
[----:B------:R-:W-:-:S06]  /*0be0*/  LOP3.LUT R17, R17, 0x100000, RZ, 0xfc, !PT ;  /* 0x0010000011117812 */ /* 0x000fcc00078efcff */
[----:B------:R-:W-:-:S10]  /*0bf0*/  DFMA R10, R10, 2, -R16 ;  /* 0x400000000a0a782b */ /* 0x000fd40000000810 */
[----:B------:R-:W-:-:S07]  /*0c00*/  LOP3.LUT R21, R11, 0x7ff00000, RZ, 0xc0, !PT ;  /* 0x7ff000000b157812 */ /* 0x000fce00078ec0ff */
.L_x_10:
[----:B------:R-:W-:Y:S01]  /*0c10*/  MOV R20, R18 ;  /* 0x0000001200147202 */ /* 0x000fe20000000f00 */
[----:B------:R-:W-:Y:S01]  /*0c20*/  VIADD R22, R21, 0xffffffff ;  /* 0xffffffff15167836 */ /* 0x000fe20000000000 */
[----:B------:R-:W-:Y:S01]  /*0c30*/  @!P0 LOP3.LUT R20, R3, 0x7ff00000, RZ, 0xc0, !PT ;  /* 0x7ff0000003148812 */ /* 0x000fe200078ec0ff */
[----:B------:R-:W-:-:S03]  /*0c40*/  DMUL R16, R14, R10 ;  /* 0x0000000a0e107228 */ /* 0x000fc60000000000 */
[----:B------:R-:W-:Y:S01]  /*0c50*/  ISETP.GT.U32.AND P0, PT, R22, 0x7feffffe, PT ;  /* 0x7feffffe1600780c */ /* 0x000fe20003f04070 */
[----:B------:R-:W-:-:S04]  /*0c60*/  VIADD R23, R20, 0xffffffff ;  /* 0xffffffff14177836 */ /* 0x000fc80000000000 */
[----:B------:R-:W-:Y:S01]  /*0c70*/  DFMA R18, R16, -R2, R10 ;  /* 0x800000021012722b */ /* 0x000fe2000000000a */
[----:B------:R-:W-:-:S07]  /*0c80*/  ISETP.GT.U32.OR P0, PT, R23, 0x7feffffe, P0 ;  /* 0x7feffffe1700780c */ /* 0x000fce0000704470 */
[----:B------:R-:W-:-:S06]  /*0c90*/  DFMA R14, R14, R18, R16 ;  /* 0x000000120e0e722b */ /* 0x000fcc0000000010 */
[----:B------:R-:W-:Y:S05]  /*0ca0*/  @P0 BRA `(.L_x_11) ;  /* 0x00000000006c0947 */ /* 0x000fea0003800000 */
[----:B------:R-:W-:-:S04]  /*0cb0*/  LOP3.LUT R16, R7, 0x7ff00000, RZ, 0xc0, !PT ;  /* 0x7ff0000007107812 */ /* 0x000fc800078ec0ff */
[CC--:B------:R-:W-:Y:S02]  /*0cc0*/  VIADDMNMX R8, R5.reuse, -R16.reuse, 0xb9600000, !PT ;  /* 0xb960000005087446 */ /* 0x0c0fe40007800910 */
[----:B------:R-:W-:Y:S02]  /*0cd0*/  ISETP.GE.U32.AND P0, PT, R5, R16, PT ;  /* 0x000000100500720c */ /* 0x000fe40003f06070 */
[----:B------:R-:W-:Y:S02]  /*0ce0*/  VIMNMX R8, PT, PT, R8, 0x46a00000, PT ;  /* 0x46a0000008087848 */ /* 0x000fe40003fe0100 */
[----:B------:R-:W-:-:S05]  /*0cf0*/  SEL R5, R13, 0x63400000, !P0 ;  /* 0x634000000d057807 */ /* 0x000fca0004000000 */
[----:B------:R-:W-:Y:S02]  /*0d00*/  IMAD.IADD R5, R8, 0x1, -R5 ;  /* 0x0000000108057824 */ /* 0x000fe400078e0a05 */
[----:B------:R-:W-:-:S03]  /*0d10*/  IMAD.MOV.U32 R8, RZ, RZ, RZ ;  /* 0x000000ffff087224 */ /* 0x000fc600078e00ff */
[----:B------:R-:W-:-:S06]  /*0d20*/  IADD3 R9, PT, PT, R5, 0x7fe00000, RZ ;  /* 0x7fe0000005097810 */ /* 0x000fcc0007ffe0ff */
[----:B------:R-:W-:-:S10]  /*0d30*/  DMUL R16, R14, R8 ;  /* 0x000000080e107228 */ /* 0x000fd40000000000 */
[----:B------:R-:W-:-:S13]  /*0d40*/  FSETP.GTU.AND P0, PT, |R17|, 1.469367938527859385e-39, PT ;  /* 0x001000001100780b */ /* 0x000fda0003f0c200 */
[----:B------:R-:W-:Y:S05]  /*0d50*/  @P0 BRA `(.L_x_12) ;  /* 0x0000000000940947 */ /* 0x000fea0003800000 */
[----:B------:R-:W-:Y:S01]  /*0d60*/  DFMA R2, R14, -R2, R10 ;  /* 0x800000020e02722b */ /* 0x000fe2000000000a */
[----:B------:R-:W-:-:S09]  /*0d70*/  IMAD.MOV.U32 R8, RZ, RZ, RZ ;  /* 0x000000ffff087224 */ /* 0x000fd200078e00ff */
[C---:B------:R-:W-:Y:S02]  /*0d80*/  FSETP.NEU.AND P0, PT, R3.reuse, RZ, PT ;  /* 0x000000ff0300720b */ /* 0x040fe40003f0d000 */
[----:B------:R-:W-:-:S04]  /*0d90*/  LOP3.LUT R7, R3, 0x80000000, R7, 0x48, !PT ;  /* 0x8000000003077812 */ /* 0x000fc800078e4807 */
[----:B------:R-:W-:-:S07]  /*0da0*/  LOP3.LUT R9, R7, R9, RZ, 0xfc, !PT ;  /* 0x0000000907097212 */ /* 0x000fce00078efcff */
[----:B------:R-:W-:Y:S05]  /*0db0*/  @!P0 BRA `(.L_x_12) ;  /* 0x00000000007c8947 */ /* 0x000fea0003800000 */
[----:B------:R-:W-:Y:S01]  /*0dc0*/  IMAD.MOV R3, RZ, RZ, -R5 ;  /* 0x000000ffff037224 */ /* 0x000fe200078e0a05 */
[----:B------:R-:W-:Y:S01]  /*0dd0*/  MOV R2, RZ ;  /* 0x000000ff00027202 */ /* 0x000fe20000000f00 */
[----:B------:R-:W-:Y:S01]  /*0de0*/  DMUL.RP R8, R14, R8 ;  /* 0x000000080e087228 */ /* 0x000fe20000008000 */
[----:B------:R-:W-:-:S04]  /*0df0*/  IADD3 R5, PT, PT, -R5, -0x43300000, RZ ;  /* 0xbcd0000005057810 */ /* 0x000fc80007ffe1ff */
[----:B------:R-:W-:-:S05]  /*0e00*/  DFMA R2, R16, -R2, R14 ;  /* 0x800000021002722b */ /* 0x000fca000000000e */
[----:B------:R-:W-:-:S05]  /*0e10*/  LOP3.LUT R7, R9, R7, RZ, 0x3c, !PT ;  /* 0x0000000709077212 */ /* 0x000fca00078e3cff */
[----:B------:R-:W-:-:S04]  /*0e20*/  FSETP.NEU.AND P0, PT, |R3|, R5, PT ;  /* 0x000000050300720b */ /* 0x000fc80003f0d200 */
[----:B------:R-:W-:Y:S02]  /*0e30*/  FSEL R16, R8, R16, !P0 ;  /* 0x0000001008107208 */ /* 0x000fe40004000000 */
[----:B------:R-:W-:Y:S01]  /*0e40*/  FSEL R17, R7, R17, !P0 ;  /* 0x0000001107117208 */ /* 0x000fe20004000000 */
[----:B------:R-:W-:Y:S06]  /*0e50*/  BRA `(.L_x_12) ;  /* 0x0000000000547947 */ /* 0x000fec0003800000 */
.L_x_11:
[----:B------:R-:W-:-:S14]  /*0e60*/  DSETP.NAN.AND P0, PT, R8, R8, PT ;  /* 0x000000080800722a */ /* 0x000fdc0003f08000 */
[----:B------:R-:W-:Y:S05]  /*0e70*/  @P0 BRA `(.L_x_13) ;  /* 0x0000000000440947 */ /* 0x000fea0003800000 */
[----:B------:R-:W-:-:S14]  /*0e80*/  DSETP.NAN.AND P0, PT, R6, R6, PT ;  /* 0x000000060600722a */ /* 0x000fdc0003f08000 */
[----:B------:R-:W-:Y:S05]  /*0e90*/  @P0 BRA `(.L_x_14) ;  /* 0x0000000000300947 */ /* 0x000fea0003800000 */
[----:B------:R-:W-:Y:S01]  /*0ea0*/  ISETP.NE.AND P0, PT, R21, R20, PT ;  /* 0x000000141500720c */ /* 0x000fe20003f05270 */
[----:B------:R-:W-:Y:S02]  /*0eb0*/  IMAD.MOV.U32 R16, RZ, RZ, 0x0 ;  /* 0x00000000ff107424 */ /* 0x000fe400078e00ff */
[----:B------:R-:W-:-:S10]  /*0ec0*/  IMAD.MOV.U32 R17, RZ, RZ, -0x80000 ;  /* 0xfff80000ff117424 */ /* 0x000fd400078e00ff */
[----:B------:R-:W-:Y:S05]  /*0ed0*/  @!P0 BRA `(.L_x_12) ;  /* 0x0000000000348947 */ /* 0x000fea0003800000 */
[----:B------:R-:W-:Y:S02]  /*0ee0*/  ISETP.NE.AND P0, PT, R21, 0x7ff00000, PT ;  /* 0x7ff000001500780c */ /* 0x000fe40003f05270 */
[----:B------:R-:W-:Y:S02]  /*0ef0*/  LOP3.LUT R17, R9, 0x80000000, R7, 0x48, !PT ;  /* 0x8000000009117812 */ /* 0x000fe400078e4807 */
[----:B------:R-:W-:-:S13]  /*0f00*/  ISETP.EQ.OR P0, PT, R20, RZ, !P0 ;  /* 0x000000ff1400720c */ /* 0x000fda0004702670 */
[----:B------:R-:W-:Y:S01]  /*0f10*/  @P0 LOP3.LUT R2, R17, 0x7ff00000, RZ, 0xfc, !PT ;  /* 0x7ff0000011020812 */ /* 0x000fe200078efcff */
[----:B------:R-:W-:Y:S01]  /*0f20*/  @!P0 IMAD.MOV.U32 R16, RZ, RZ, RZ ;  /* 0x000000ffff108224 */ /* 0x000fe200078e00ff */
[----:B------:R-:W-:-:S03]  /*0f30*/  @P0 MOV R16, RZ ;  /* 0x000000ff00100202 */ /* 0x000fc60000000f00 */
[----:B------:R-:W-:Y:S01]  /*0f40*/  @P0 IMAD.MOV.U32 R17, RZ, RZ, R2 ;  /* 0x000000ffff110224 */ /* 0x000fe200078e0002 */
[----:B------:R-:W-:Y:S06]  /*0f50*/  BRA `(.L_x_12) ;  /* 0x0000000000147947 */ /* 0x000fec0003800000 */
.L_x_14:
[----:B------:R-:W-:Y:S01]  /*0f60*/  LOP3.LUT R17, R7, 0x80000, RZ, 0xfc, !PT ;  /* 0x0008000007117812 */ /* 0x000fe200078efcff */
[----:B------:R-:W-:Y:S01]  /*0f70*/  IMAD.MOV.U32 R16, RZ, RZ, R6 ;  /* 0x000000ffff107224 */ /* 0x000fe200078e0006 */
[----:B------:R-:W-:Y:S06]  /*0f80*/  BRA `(.L_x_12) ;  /* 0x0000000000087947 */ /* 0x000fec0003800000 */
.L_x_13:
[----:B------:R-:W-:Y:S01]  /*0f90*/  LOP3.LUT R17, R9, 0x80000, RZ, 0xfc, !PT ;  /* 0x0008000009117812 */ /* 0x000fe200078efcff */
[----:B------:R-:W-:-:S07]  /*0fa0*/  IMAD.MOV.U32 R16, RZ, RZ, R8 ;  /* 0x000000ffff107224 */ /* 0x000fce00078e0008 */
.L_x_12:
[----:B------:R-:W-:Y:S01]  /*0fb0*/  IMAD.MOV.U32 R13, RZ, RZ, 0x0 ;  /* 0x00000000ff0d7424 */ /* 0x000fe200078e00ff */
[----:B------:R-:W-:Y:S01]  /*0fc0*/  MOV R2, R16 ;  /* 0x0000001000027202 */ /* 0x000fe20000000f00 */
[----:B------:R-:W-:Y:S02]  /*0fd0*/  IMAD.MOV.U32 R3, RZ, RZ, R17 ;  /* 0x000000ffff037224 */ /* 0x000fe400078e0011 */
[----:B------:R-:W-:Y:S05]  /*0fe0*/  RET.REL.NODEC R12 `(_Z17single_trajectoryP17curandStateXORWOWP6paramsPd) ;  /* 0xfffffff00c047950 */ /* 0x000fea0003c3ffff */
        .weak           $__internal_1_$__cuda_sm20_dsqrt_rn_f64_mediumpath_v1
        .type           $__internal_1_$__cuda_sm20_dsqrt_rn_f64_mediumpath_v1,@function
        .size           $__internal_1_$__cuda_sm20_dsqrt_rn_f64_mediumpath_v1,($__internal_2_$__cuda_sm20_sqrt_rn_f32_slowpath - $__internal_1_$__cuda_sm20_dsqrt_rn_f64_mediumpath_v1)
$__internal_1_$__cuda_sm20_dsqrt_rn_f64_mediumpath_v1:
[----:B------:R-:W-:Y:S01]  /*0ff0*/  ISETP.GE.U32.AND P0, PT, R14, -0x3400000, PT ;  /* 0xfcc000000e00780c */ /* 0x000fe20003f06070 */
[----:B------:R-:W-:Y:S01]  /*1000*/  IMAD.MOV.U32 R20, RZ, RZ, R22 ;  /* 0x000000ffff147224 */ /* 0x000fe200078e0016 */
[----:B------:R-:W-:Y:S01]  /*1010*/  MOV R14, R18 ;  /* 0x00000012000e7202 */ /* 0x000fe20000000f00 */
[----:B------:R-:W-:-:S10]  /*1020*/  IMAD.MOV.U32 R15, RZ, RZ, R19 ;  /* 0x000000ffff0f7224 */ /* 0x000fd400078e0013 */
[----:B------:R-:W-:Y:S05]  /*1030*/  @!P0 BRA `(.L_x_15) ;  /* 0x0000000000208947 */ /* 0x000fea0003800000 */
[----:B------:R-:W-:-:S10]  /*1040*/  DFMA.RM R14, R14, R20, R16 ;  /* 0x000000140e0e722b */ /* 0x000fd40000004010 */
[----:B------:R-:W-:-:S05]  /*1050*/  IADD3 R16, P0, PT, R14, 0x1, RZ ;  /* 0x000000010e107810 */ /* 0x000fca0007f1e0ff */
[----:B------:R-:W-:-:S06]  /*1060*/  IMAD.X R17, RZ, RZ, R15, P0 ;  /* 0x000000ffff117224 */ /* 0x000fcc00000e060f */
[----:B------:R-:W-:-:S08]  /*1070*/  DFMA.RP R12, -R14, R16, R12 ;  /* 0x000000100e0c722b */ /* 0x000fd0000000810c */
[----:B------:R-:W-:-:S06]  /*1080*/  DSETP.GT.AND P0, PT, R12, RZ, PT ;  /* 0x000000ff0c00722a */ /* 0x000fcc0003f04000 */
[----:B------:R-:W-:Y:S02]  /*1090*/  FSEL R14, R16, R14, P0 ;  /* 0x0000000e100e7208 */ /* 0x000fe40000000000 */
[----:B------:R-:W-:Y:S01]  /*10a0*/  FSEL R15, R17, R15, P0 ;  /* 0x0000000f110f7208 */ /* 0x000fe20000000000 */
[----:B------:R-:W-:Y:S06]  /*10b0*/  BRA `(.L_x_16) ;  /* 0x0000000000647947 */ /* 0x000fec0003800000 */
.L_x_15:
[----:B------:R-:W-:-:S14]  /*10c0*/  DSETP.NE.AND P0, PT, R12, RZ, PT ;  /* 0x000000ff0c00722a */ /* 0x000fdc0003f05000 */
[----:B------:R-:W-:Y:S05]  /*10d0*/  @!P0 BRA `(.L_x_17) ;  /* 0x0000000000588947 */ /* 0x000fea0003800000 */
[----:B------:R-:W-:-:S13]  /*10e0*/  ISETP.GE.AND P0, PT, R13, RZ, PT ;  /* 0x000000ff0d00720c */ /* 0x000fda0003f06270 */
[----:B------:R-:W-:Y:S01]  /*10f0*/  @!P0 IMAD.MOV.U32 R14, RZ, RZ, 0x0 ;  /* 0x00000000ff0e8424 */ /* 0x000fe200078e00ff */
[----:B------:R-:W-:Y:S01]  /*1100*/  @!P0 MOV R15, 0xfff80000 ;  /* 0xfff80000000f8802 */ /* 0x000fe20000000f00 */
[----:B------:R-:W-:Y:S06]  /*1110*/  @!P0 BRA `(.L_x_16) ;  /* 0x00000000004c8947 */ /* 0x000fec0003800000 */
[----:B------:R-:W-:-:S13]  /*1120*/  ISETP.GT.AND P0, PT, R13, 0x7fefffff, PT ;  /* 0x7fefffff0d00780c */ /* 0x000fda0003f04270 */
[----:B------:R-:W-:Y:S05]  /*1130*/  @P0 BRA `(.L_x_17) ;  /* 0x0000000000400947 */ /* 0x000fea0003800000 */
[----:B------:R-:W-:Y:S01]  /*1140*/  DMUL R12, R12, 8.11296384146066816958e+31 ;  /* 0x469000000c0c7828 */ /* 0x000fe20000000000 */
[----:B------:R-:W-:Y:S02]  /*1150*/  IMAD.MOV.U32 R14, RZ, RZ, RZ ;  /* 0x000000ffff0e7224 */ /* 0x000fe400078e00ff */
[----:B------:R-:W-:Y:S02]  /*1160*/  IMAD.MOV.U32 R18, RZ, RZ, 0x0 ;  /* 0x00000000ff127424 */ /* 0x000fe400078e00ff */
[----:B------:R-:W-:Y:S01]  /*1170*/  IMAD.MOV.U32 R19, RZ, RZ, 0x3fd80000 ;  /* 0x3fd80000ff137424 */ /* 0x000fe200078e00ff */
[----:B------:R-:W0:Y:S02]  /*1180*/  MUFU.RSQ64H R15, R13 ;  /* 0x0000000d000f7308 */ /* 0x000e240000001c00 */
[----:B0-----:R-:W-:-:S08]  /*1190*/  DMUL R16, R14, R14 ;  /* 0x0000000e0e107228 */ /* 0x001fd00000000000 */
[----:B------:R-:W-:-:S08]  /*11a0*/  DFMA R16, R12, -R16, 1 ;  /* 0x3ff000000c10742b */ /* 0x000fd00000000810 */
[----:B------:R-:W-:Y:S02]  /*11b0*/  DFMA R18, R16, R18, 0.5 ;  /* 0x3fe000001012742b */ /* 0x000fe40000000012 */
[----:B------:R-:W-:-:S08]  /*11c0*/  DMUL R16, R14, R16 ;  /* 0x000000100e107228 */ /* 0x000fd00000000000 */
[----:B------:R-:W-:-:S08]  /*11d0*/  DFMA R16, R18, R16, R14 ;  /* 0x000000101210722b */ /* 0x000fd0000000000e */
[----:B------:R-:W-:Y:S02]  /*11e0*/  DMUL R14, R12, R16 ;  /* 0x000000100c0e7228 */ /* 0x000fe40000000000 */
[----:B------:R-:W-:-:S06]  /*11f0*/  IADD3 R17, PT, PT, R17, -0x100000, RZ ;  /* 0xfff0000011117810 */ /* 0x000fcc0007ffe0ff */
[----:B------:R-:W-:-:S08]  /*1200*/  DFMA R18, R14, -R14, R12 ;  /* 0x8000000e0e12722b */ /* 0x000fd0000000000c */
[----:B------:R-:W-:-:S10]  /*1210*/  DFMA R14, R16, R18, R14 ;  /* 0x00000012100e722b */ /* 0x000fd4000000000e */
[----:B------:R-:W-:Y:S01]  /*1220*/  VIADD R15, R15, 0xfcb00000 ;  /* 0xfcb000000f0f7836 */ /* 0x000fe20000000000 */
[----:B------:R-:W-:Y:S06]  /*1230*/  BRA `(.L_x_16) ;  /* 0x0000000000047947 */ /* 0x000fec0003800000 */
.L_x_17:
[----:B------:R-:W-:-:S11]  /*1240*/  DADD R14, R12, R12 ;  /* 0x000000000c0e7229 */ /* 0x000fd6000000000c */
.L_x_16:
[----:B------:R-:W-:Y:S02]  /*1250*/  IMAD.MOV.U32 R12, RZ, RZ, R0 ;  /* 0x000000ffff0c7224 */ /* 0x000fe400078e0000 */
[----:B------:R-:W-:-:S04]  /*1260*/  IMAD.MOV.U32 R13, RZ, RZ, 0x0 ;  /* 0x00000000ff0d7424 */ /* 0x000fc800078e00ff */
[----:B------:R-:W-:Y:S05]  /*1270*/  RET.REL.NODEC R12 `(_Z17single_trajectoryP17curandStateXORWOWP6paramsPd) ;  /* 0xffffffec0c607950 */ /* 0x000fea0003c3ffff */
        .weak           $__internal_2_$__cuda_sm20_sqrt_rn_f32_slowpath
        .type           $__internal_2_$__cuda_sm20_sqrt_rn_f32_slowpath,@function
        .size           $__internal_2_$__cuda_sm20_sqrt_rn_f32_slowpath,(.L_x_31 - $__internal_2_$__cuda_sm20_sqrt_rn_f32_slowpath)
$__internal_2_$__cuda_sm20_sqrt_rn_f32_slowpath:
[----:B------:R-:W-:-:S13]  /*1280*/  LOP3.LUT P0, RZ, R18, 0x7fffffff, RZ, 0xc0, !PT ;  /* 0x7fffffff12ff7812 */ /* 0x000fda000780c0ff */
[----:B------:R-:W-:Y:S05]  /*1290*/  @!P0 BRA `(.L_x_18) ;  /* 0x0000000000448947 */ /* 0x000fea0003800000 */
[----:B------:R-:W-:Y:S02]  /*12a0*/  FSETP.GEU.FTZ.AND P0, PT, R18, RZ, PT ;  /* 0x000000ff1200720b */ /* 0x000fe40003f1e000 */
[----:B------:R-:W-:-:S11]  /*12b0*/  MOV R0, R18 ;  /* 0x0000001200007202 */ /* 0x000fd60000000f00 */
[----:B------:R-:W-:Y:S01]  /*12c0*/  @!P0 IMAD.MOV.U32 R18, RZ, RZ, 0x7fffffff ;  /* 0x7fffffffff128424 */ /* 0x000fe200078e00ff */
[----:B------:R-:W-:Y:S06]  /*12d0*/  @!P0 BRA `(.L_x_18) ;  /* 0x0000000000348947 */ /* 0x000fec0003800000 */
[----:B------:R-:W-:-:S13]  /*12e0*/  FSETP.GTU.FTZ.AND P0, PT, |R0|, +INF , PT ;  /* 0x7f8000000000780b */ /* 0x000fda0003f1c200 */
[----:B------:R-:W-:Y:S01]  /*12f0*/  @P0 FADD.FTZ R18, R0, 1 ;  /* 0x3f80000000120421 */ /* 0x000fe20000010000 */
[----:B------:R-:W-:Y:S06]  /*1300*/  @P0 BRA `(.L_x_18) ;  /* 0x0000000000280947 */ /* 0x000fec0003800000 */
[----:B------:R-:W-:-:S13]  /*1310*/  FSETP.NEU.FTZ.AND P0, PT, |R0|, +INF , PT ;  /* 0x7f8000000000780b */ /* 0x000fda0003f1d200 */
[----:B------:R-:W-:-:S04]  /*1320*/  @P0 FFMA R19, R0, 1.84467440737095516160e+19, RZ ;  /* 0x5f80000000130823 */ /* 0x000fc800000000ff */
[----:B------:R-:W0:Y:S02]  /*1330*/  @P0 MUFU.RSQ R18, R19 ;  /* 0x0000001300120308 */ /* 0x000e240000001400 */
[----:B0-----:R-:W-:Y:S01]  /*1340*/  @P0 FMUL.FTZ R20, R19, R18 ;  /* 0x0000001213140220 */ /* 0x001fe20000410000 */
[----:B------:R-:W-:Y:S01]  /*1350*/  @P0 FMUL.FTZ R22, R18, 0.5 ;  /* 0x3f00000012160820 */ /* 0x000fe20000410000 */
[----:B------:R-:W-:Y:S02]  /*1360*/  @!P0 IMAD.MOV.U32 R18, RZ, RZ, R0 ;  /* 0x000000ffff128224 */ /* 0x000fe400078e0000 */
[----:B------:R-:W-:-:S04]  /*1370*/  @P0 FADD.FTZ R21, -R20, -RZ ;  /* 0x800000ff14150221 */ /* 0x000fc80000010100 */
[----:B------:R-:W-:-:S04]  /*1380*/  @P0 FFMA R21, R20, R21, R19 ;  /* 0x0000001514150223 */ /* 0x000fc80000000013 */
[----:B------:R-:W-:-:S04]  /*1390*/  @P0 FFMA R21, R21, R22, R20 ;  /* 0x0000001615150223 */ /* 0x000fc80000000014 */
[----:B------:R-:W-:-:S07]  /*13a0*/  @P0 FMUL.FTZ R18, R21, 2.3283064365386962891e-10 ;  /* 0x2f80000015120820 */ /* 0x000fce0000410000 */
.L_x_18:
[----:B------:R-:W-:Y:S01]  /*13b0*/  IMAD.MOV.U32 R0, RZ, RZ, R18 ;  /* 0x000000ffff007224 */ /* 0x000fe200078e0012 */
[----:B------:R-:W-:Y:S01]  /*13c0*/  MOV R18, R23 ;  /* 0x0000001700127202 */ /* 0x000fe20000000f00 */
[----:B------:R-:W-:-:S04]  /*13d0*/  IMAD.MOV.U32 R19, RZ, RZ, 0x0 ;  /* 0x00000000ff137424 */ /* 0x000fc800078e00ff */
[----:B------:R-:W-:Y:S05]  /*13e0*/  RET.REL.NODEC R18 `(_Z17single_trajectoryP17curandStateXORWOWP6paramsPd) ;  /* 0xffffffec12047950 */ /* 0x000fea0003c3ffff */
.L_x_19:
[----:B------:R-:W-:-:S00]  /*13f0*/  BRA `(.L_x_19) ;  /* 0xfffffffc00fc7947 */ /* 0x000fc0000383ffff */
[----:B------:R-:W-:-:S00]  /*1400*/  NOP ;  /* 0x0000000000007918 */ /* 0x000fc00000000000 */
[----:B------:R-:W-:-:S00]  /*1410*/  NOP ;  /* 0x0000000000007918 */ /* 0x000fc00000000000 */
[----:B------:R-:W-:-:S00]  /*1420*/  NOP ;  /* 0x0000000000007918 */ /* 0x000fc00000000000 */
[----:B------:R-:W-:-:S00]  /*1430*/  NOP ;  /* 0x0000000000007918 */ /* 0x000fc00000000000 */
[----:B------:R-:W-:-:S00]  /*1440*/  NOP ;  /* 0x0000000000007918 */ /* 0x000fc00000000000 */
[----:B------:R-:W-:-:S00]  /*1450*/  NOP ;  /* 0x0000000000007918 */ /* 0x000fc00000000000 */
[----:B------:R-:W-:-:S00]  /*1460*/  NOP ;  /* 0x0000000000007918 */ /* 0x000fc00000000000 */
[----:B------:R-:W-:-:S00]  /*1470*/  NOP ;  /* 0x0000000000007918 */ /* 0x000fc00000000000 */
.L_x_31:


//--------------------- .text._Z11init_curandP17curandStateXORWOWPj --------------------------
	.section	.text._Z11init_curandP17curandStateXORWOWPj,"ax",@progbits
	.align	128
        .global         _Z11init_curandP17curandStateXORWOWPj
        .type           _Z11init_curandP17curandStateXORWOWPj,@function
        .size           _Z11init_curandP17curandStateXORWOWPj,(.L_x_33 - _Z11init_curandP17curandStateXORWOWPj)
        .other          _Z11init_curandP17curandStateXORWOWPj,@"STO_CUDA_ENTRY STV_DEFAULT"
_Z11init_curandP17curandStateXORWOWPj:
.text._Z11init_curandP17curandStateXORWOWPj:
[----:B------:R-:W-:Y:S08]  /*0000*/  LDC R1, c[0x0][0x37c] ;  /* 0x0000df00ff017b82 */ /* 0x000ff00000000800 */
[----:B------:R-:W0:Y:S01]  /*0010*/  LDC.64 R2, c[0x0][0x388] ;  /* 0x0000e200ff027b82 */ /* 0x000e220000000a00 */
[----:B------:R-:W0:Y:S01]  /*0020*/  LDCU.64 UR4, c[0x0][0x358] ;  /* 0x00006b00ff0477ac */ /* 0x000e220008000a00 */
[----:B------:R-:W1:Y:S06]  /*0030*/  S2R R4, SR_TID.X ;  /* 0x0000000000047919 */ /* 0x000e6c0000002100 */
[----:B------:R-:W1:Y:S08]  /*0040*/  S2UR UR6, SR_CTAID.X ;  /* 0x00000000000679c3 */ /* 0x000e700000002500 */
[----:B------:R-:W1:Y:S01]  /*0050*/  LDC R13, c[0x0][0x360] ;  /* 0x0000d800ff0d7b82 */ /* 0x000e620000000800 */
[----:B0-----:R-:W2:Y:S07]  /*0060*/  LDG.E R2, desc[UR4][R2.64] ;  /* 0x0000000402027981 */ /* 0x001eae000c1e1900 */
[----:B------:R-:W0:Y:S01]  /*0070*/  LDC.64 R6, c[0x0][0x380] ;  /* 0x0000e000ff067b82 */ /* 0x000e220000000a00 */
[----:B------:R-:W-:Y:S01]  /*0080*/  IMAD.MOV.U32 R5, RZ, RZ, -0x75bd8fc ;  /* 0xf8a42704ff057424 */ /* 0x000fe200078e00ff */
[----:B------:R-:W-:Y:S01]  /*0090*/  BSSY.RECONVERGENT B0, `(.L_x_20) ;  /* 0x00000df000007945 */ /* 0x000fe20003800200 */
[----:B------:R-:W-:-:S02]  /*00a0*/  IMAD.MOV.U32 R8, RZ, RZ, -0x23270784 ;  /* 0xdcd8f87cff087424 */ /* 0x000fc400078e00ff */
[----:B-1----:R-:W-:-:S05]  /*00b0*/  IMAD R13, R13, UR6, R4 ;  /* 0x000000060d0d7c24 */ /* 0x002fca000f8e0204 */
[C---:B------:R-:W-:Y:S01]  /*00c0*/  ISETP.NE.AND P0, PT, R13.reuse, RZ, PT ;  /* 0x000000ff0d00720c */ /* 0x040fe20003f05270 */
[----:B0-----:R-:W-:Y:S01]  /*00d0*/  IMAD.WIDE R6, R13, 0x30, R6 ;  /* 0x000000300d067825 */ /* 0x001fe200078e0206 */
[----:B--2---:R-:W-:-:S05]  /*00e0*/  LOP3.LUT R0, R2, 0xaad26b49, RZ, 0x3c, !PT ;  /* 0xaad26b4902007812 */ /* 0x004fca00078e3cff */
[----:B------:R-:W-:-:S04]  /*00f0*/  IMAD R0, R0, 0x4182bed5, RZ ;  /* 0x4182bed500007824 */ /* 0x000fc800078e02ff */
[C---:B------:R-:W-:Y:S01]  /*0100*/  VIADD R2, R0.reuse, 0xd9f6dc18 ;  /* 0xd9f6dc1800027836 */ /* 0x040fe20000000000 */
[C---:B------:R-:W-:Y:S01]  /*0110*/  LOP3.LUT R4, R0.reuse, 0x159a55e5, RZ, 0x3c, !PT ;  /* 0x159a55e500047812 */ /* 0x040fe200078e3cff */
[C---:B------:R-:W-:Y:S02]  /*0120*/  VIADD R3, R0.reuse, 0x75bcd15 ;  /* 0x075bcd1500037836 */ /* 0x040fe40000000000 */
[----:B------:R-:W-:Y:S02]  /*0130*/  VIADD R9, R0, 0x583f19 ;  /* 0x00583f1900097836 */ /* 0x000fe40000000000 */
[----:B------:R0:W-:Y:S04]  /*0140*/  STG.E.64 desc[UR4][R6.64+0x8], R4 ;  /* 0x0000080406007986 */ /* 0x0001e8000c101b04 */
[----:B------:R0:W-:Y:S04]  /*0150*/  STG.E.64 desc[UR4][R6.64], R2 ;  /* 0x0000000206007986 */ /* 0x0001e8000c101b04 */
[----:B------:R0:W-:Y:S01]  /*0160*/  STG.E.64 desc[UR4][R6.64+0x10], R8 ;  /* 0x0000100806007986 */ /* 0x0001e2000c101b04 */
[----:B------:R-:W-:Y:S05]  /*0170*/  @!P0 BRA `(.L_x_21) ;  /* 0x0000000c00408947 */ /* 0x000fea0003800000 */
[----:B------:R-:W-:Y:S01]  /*0180*/  SHF.R.S32.HI R0, RZ, 0x1f, R13 ;  /* 0x0000001fff007819 */ /* 0x000fe2000001140d */
[----:B------:R-:W-:-:S07]  /*0190*/  IMAD.MOV.U32 R12, RZ, RZ, RZ ;  /* 0x000000ffff0c7224 */ /* 0x000fce00078e00ff */
.L_x_27:
[----:B0-----:R-:W-:Y:S01]  /*01a0*/  LOP3.LUT R2, R13, 0x3, RZ, 0xc0, !PT ;  /* 0x000000030d027812 */ /* 0x001fe200078ec0ff */
[----:B------:R-:W-:Y:S03]  /*01b0*/  BSSY.RECONVERGENT B1, `(.L_x_22) ;  /* 0x00000c6000017945 */ /* 0x000fe60003800200 */
[----:B------:R-:W-:-:S04]  /*01c0*/  ISETP.NE.U32.AND P0, PT, R2, RZ, PT ;  /* 0x000000ff0200720c */ /* 0x000fc80003f05070 */
[----:B------:R-:W-:-:S13]  /*01d0*/  ISETP.NE.AND.EX P0, PT, RZ, RZ, PT, P0 ;  /* 0x000000ffff00720c */ /* 0x000fda0003f05300 */
[----:B------:R-:W-:Y:S05]  /*01e0*/  @!P0 BRA `(.L_x_23) ;  /* 0x0000000c00088947 */ /* 0x000fea0003800000 */
[----:B------:R-:W0:Y:S01]  /*01f0*/  LDC.64 R8, c[0x4][RZ] ;  /* 0x01000000ff087b82 */ /* 0x000e220000000a00 */
[----:B------:R-:W-:Y:S02]  /*0200*/  IMAD.MOV.U32 R14, RZ, RZ, RZ ;  /* 0x000000ffff0e7224 */ /* 0x000fe400078e00ff */
[----:B0-----:R-:W-:-:S07]  /*0210*/  IMAD.WIDE.U32 R8, R12, 0xc80, R8 ;  /* 0x00000c800c087825 */ /* 0x001fce00078e0008 */
.L_x_26:
[----:B0-----:R-:W-:Y:S01]  /*0220*/  IMAD.MOV.U32 R15, RZ, RZ, RZ ;  /* 0x000000ffff0f7224 */ /* 0x001fe200078e00ff */
[----:B------:R-:W-:Y:S01]  /*0230*/  CS2R R2, SRZ ;  /* 0x0000000000027805 */ /* 0x000fe2000001ff00 */
[----:B------:R-:W-:Y:S01]  /*0240*/  IMAD.MOV.U32 R17, RZ, RZ, RZ ;  /* 0x000000ffff117224 */ /* 0x000fe200078e00ff */
[----:B------:R-:W-:-:S07]  /*0250*/  CS2R R4, SRZ ;  /* 0x0000000000047805 */ /* 0x000fce000001ff00 */
.L_x_25:
[----:B------:R-:W-:-:S05]  /*0260*/  IMAD.WIDE.U32 R10, R17, 0x4, R6 ;  /* 0x00000004110a7825 */ /* 0x000fca00078e0006 */
[----:B------:R0:W5:Y:S01]  /*0270*/  LDG.E R16, desc[UR4][R10.64+0x4] ;  /* 0x000004040a107981 */ /* 0x000162000c1e1900 */
[----:B------:R-:W-:-:S07]  /*0280*/  IMAD.MOV.U32 R19, RZ, RZ, RZ ;  /* 0x000000ffff137224 */ /* 0x000fce00078e00ff */
.L_x_24:
[----:B-----5:R-:W-:Y:S01]  /*0290*/  SHF.R.U32.HI R24, RZ, R19, R16 ;  /* 0x00000013ff187219 */ /* 0x020fe20000011610 */
[----:B0-----:R-:W-:-:S03]  /*02a0*/  IMAD.SHL.U32 R10, R17, 0x20, RZ ;  /* 0x00000020110a7824 */ /* 0x001fc600078e00ff */
[----:B------:R-:W-:Y:S01]  /*02b0*/  LOP3.LUT R11, R24, 0x1, RZ, 0xc0, !PT ;  /* 0x00000001180b7812 */ /* 0x000fe200078ec0ff */
[----:B------:R-:W-:-:S03]  /*02c0*/  IMAD.IADD R10, R10, 0x1, R19 ;  /* 0x000000010a0a7824 */ /* 0x000fc600078e0213 */
[----:B------:R-:W-:Y:S01]  /*02d0*/  ISETP.NE.U32.AND P0, PT, R11, 0x1, PT ;  /* 0x000000010b00780c */ /* 0x000fe20003f05070 */
[----:B------:R-:W-:-:S03]  /*02e0*/  IMAD R11, R10, 0x5, RZ ;  /* 0x000000050a0b7824 */ /* 0x000fc600078e02ff */
[----:B------:R-:W-:Y:S01]  /*02f0*/  R2P PR, R24, 0x7e ;  /* 0x0000007e18007804 */ /* 0x000fe20000000000 */
[----:B------:R-:W-:-:S08]  /*0300*/  IMAD.WIDE.U32 R10, R11, 0x4, R8 ;  /* 0x000000040b0a7825 */ /* 0x000fd000078e0008 */
[----:B------:R-:W2:Y:S04]  /*0310*/  @!P0 LDG.E R18, desc[UR4][R10.64] ;  /* 0x000000040a128981 */ /* 0x000ea8000c1e1900 */
[----:B------:R-:W3:Y:S04]  /*0320*/  @!P0 LDG.E R20, desc[UR4][R10.64+0x10] ;  /* 0x000010040a148981 */ /* 0x000ee8000c1e1900 */
[----:B------:R-:W4:Y:S04]  /*0330*/  @P1 LDG.E R22, desc[UR4][R10.64+0x14] ;  /* 0x000014040a161981 */ /* 0x000f28000c1e1900 */
[----:B------:R-:W4:Y:S04]  /*0340*/  @P2 LDG.E R26, desc[UR4][R10.64+0x28] ;  /* 0x000028040a1a2981 */ /* 0x000f28000c1e1900 */
[----:B------:R-:W4:Y:S04]  /*0350*/  @!P0 LDG.E R21, desc[UR4][R10.64+0x4] ;  /* 0x000004040a158981 */ /* 0x000f28000c1e1900 */
[----:B------:R-:W4:Y:S04]  /*0360*/  @!P0 LDG.E R23, desc[UR4][R10.64+0xc] ;  /* 0x00000c040a178981 */ /* 0x000f28000c1e1900 */
[----:B------:R-:W4:Y:S04]  /*0370*/  @P1 LDG.E R25, desc[UR4][R10.64+0x18] ;  /* 0x000018040a191981 */ /* 0x000f28000c1e1900 */
[----:B------:R-:W4:Y:S04]  /*0380*/  @P3 LDG.E R28, desc[UR4][R10.64+0x3c] ;  /* 0x00003c040a1c3981 */ /* 0x000f28000c1e1900 */
[----:B------:R-:W4:Y:S01]  /*0390*/  @P6 LDG.E R27, desc[UR4][R10.64+0x7c] ;  /* 0x00007c040a1b6981 */ /* 0x000f22000c1e1900 */
[----:B--2---:R-:W-:-:S03]  /*03a0*/  @!P0 LOP3.LUT R15, R15, R18, RZ, 0x3c, !PT ;  /* 0x000000120f0f8212 */ /* 0x004fc600078e3cff */
[----:B------:R-:W2:Y:S01]  /*03b0*/  @!P0 LDG.E R18, desc[UR4][R10.64+0x8] ;  /* 0x000008040a128981 */ /* 0x000ea2000c1e1900 */
[----:B---3--:R-:W-:-:S03]  /*03c0*/  @!P0 LOP3.LUT R3, R3, R20, RZ, 0x3c, !PT ;  /* 0x0000001403038212 */ /* 0x008fc600078e3cff */
[----:B------:R-:W3:Y:S01]  /*03d0*/  @P1 LDG.E R20, desc[UR4][R10.64+0x24] ;  /* 0x000024040a141981 */ /* 0x000ee2000c1e1900 */
[----:B----4-:R-:W-:-:S03]  /*03e0*/  @P1 LOP3.LUT R15, R15, R22, RZ, 0x3c, !PT ;  /* 0x000000160f0f1212 */ /* 0x010fc600078e3cff */
[----:B------:R-:W4:Y:S01]  /*03f0*/  @P2 LDG.E R22, desc[UR4][R10.64+0x38] ;  /* 0x000038040a162981 */ /* 0x000f22000c1e1900 */
[----:B------:R-:W-:-:S03]  /*0400*/  @P2 LOP3.LUT R15, R15, R26, RZ, 0x3c, !PT ;  /* 0x0000001a0f0f2212 */ /* 0x000fc600078e3cff */
[----:B------:R-:W4:Y:S01]  /*0410*/  @P4 LDG.E R26, desc[UR4][R10.64+0x50] ;  /* 0x000050040a1a4981 */ /* 0x000f22000c1e1900 */
[----:B------:R-:W-:-:S03]  /*0420*/  @!P0 LOP3.LUT R4, R4, R21, RZ, 0x3c, !PT ;  /* 0x0000001504048212 */ /* 0x000fc600078e3cff */
[----:B------:R-:W4:Y:S01]  /*0430*/  @P1 LDG.E R21, desc[UR4][R10.64+0x20] ;  /* 0x000020040a151981 */ /* 0x000f22000c1e1900 */
[----:B------:R-:W-:-:S03]  /*0440*/  @!P0 LOP3.LUT R2, R2, R23, RZ, 0x3c, !PT ;  /* 0x0000001702028212 */ /* 0x000fc600078e3cff */
[----:B------:R-:W4:Y:S01]  /*0450*/  @P2 LDG.E R23, desc[UR4][R10.64+0x2c] ;  /* 0x00002c040a172981 */ /* 0x000f22000c1e1900 */
[----:B------:R-:W-:-:S03]  /*0460*/  @P1 LOP3.LUT R4, R4, R25, RZ, 0x3c, !PT ;  /* 0x0000001904041212 */ /* 0x000fc600078e3cff */
[----:B------:R-:W4:Y:S01]  /*0470*/  @P2 LDG.E R25, desc[UR4][R10.64+0x34] ;  /* 0x000034040a192981 */ /* 0x000f22000c1e1900 */
[----:B--2---:R-:W-:-:S03]  /*0480*/  @!P0 LOP3.LUT R5, R5, R18, RZ, 0x3c, !PT ;  /* 0x0000001205058212 */ /* 0x004fc600078e3cff */
[----:B------:R-:W2:Y:S01]  /*0490*/  @P1 LDG.E R18, desc[UR4][R10.64+0x1c] ;  /* 0x00001c040a121981 */ /* 0x000ea2000c1e1900 */
[----:B---3--:R-:W-:-:S03]  /*04a0*/  @P1 LOP3.LUT R3, R3, R20, RZ, 0x3c, !PT ;  /* 0x0000001403031212 */ /* 0x008fc600078e3cff */
[----:B------:R-:W3:Y:S01]  /*04b0*/  @P2 LDG.E R20, desc[UR4][R10.64+0x30] ;  /* 0x000030040a142981 */ /* 0x000ee2000c1e1900 */
[----:B----4-:R-:W-:-:S03]  /*04c0*/  @P2 LOP3.LUT R3, R3, R22, RZ, 0x3c, !PT ;  /* 0x0000001603032212 */ /* 0x010fc600078e3cff */
[----:B------:R-:W4:Y:S01]  /*04d0*/  @P3 LDG.E R22, desc[UR4][R10.64+0x4c] ;  /* 0x00004c040a163981 */ /* 0x000f22000c1e1900 */
[----:B------:R-:W-:-:S04]  /*04e0*/  @P3 LOP3.LUT R15, R15, R28, RZ, 0x3c, !PT ;  /* 0x0000001c0f0f3212 */ /* 0x000fc800078e3cff */
[----:B------:R-:W-:Y:S02]  /*04f0*/  @P4 LOP3.LUT R15, R15, R26, RZ, 0x3c, !PT ;  /* 0x0000001a0f0f4212 */ /* 0x000fe400078e3cff */
[----:B------:R-:W-:Y:S01]  /*0500*/  @P1 LOP3.LUT R2, R2, R21, RZ, 0x3c, !PT ;  /* 0x0000001502021212 */ /* 0x000fe200078e3cff */
[----:B------:R-:W4:Y:S04]  /*0510*/  @P5 LDG.E R26, desc[UR4][R10.64+0x64] ;  /* 0x000064040a1a5981 */ /* 0x000f28000c1e1900 */
[----:B------:R-:W4:Y:S01]  /*0520*/  @P3 LDG.E R21, desc[UR4][R10.64+0x40] ;  /* 0x000040040a153981 */ /* 0x000f22000c1e1900 */
[----:B------:R-:W-:Y:S02]  /*0530*/  @P2 LOP3.LUT R4, R4, R23, RZ, 0x3c, !PT ;  /* 0x0000001704042212 */ /* 0x000fe400078e3cff */
[----:B------:R-:W-:Y:S01]  /*0540*/  @P2 LOP3.LUT R2, R2, R25, RZ, 0x3c, !PT ;  /* 0x0000001902022212 */ /* 0x000fe200078e3cff */
[----:B------:R-:W4:Y:S04]  /*0550*/  @P3 LDG.E R23, desc[UR4][R10.64+0x48] ;  /* 0x000048040a173981 */ /* 0x000f28000c1e1900 */
[----:B------:R-:W4:Y:S01]  /*0560*/  @P4 LDG.E R25, desc[UR4][R10.64+0x54] ;  /* 0x000054040a194981 */ /* 0x000f22000c1e1900 */
[----:B--2---:R-:W-:-:S03]  /*0570*/  @P1 LOP3.LUT R5, R5, R18, RZ, 0x3c, !PT ;  /* 0x0000001205051212 */ /* 0x004fc600078e3cff */
[----:B------:R-:W2:Y:S01]  /*0580*/  @P3 LDG.E R18, desc[UR4][R10.64+0x44] ;  /* 0x000044040a123981 */ /* 0x000ea2000c1e1900 */
[----:B---3--:R-:W-:-:S03]  /*0590*/  @P2 LOP3.LUT R5, R5, R20, RZ, 0x3c, !PT ;  /* 0x0000001405052212 */ /* 0x008fc600078e3cff */
[----:B------:R-:W3:Y:S01]  /*05a0*/  @P4 LDG.E R20, desc[UR4][R10.64+0x58] ;  /* 0x000058040a144981 */ /* 0x000ee2000c1e1900 */
[----:B----4-:R-:W-:-:S03]  /*05b0*/  @P3 LOP3.LUT R3, R3, R22, RZ, 0x3c, !PT ;  /* 0x0000001603033212 */ /* 0x010fc600078e3cff */
[----:B------:R-:W4:Y:S01]  /*05c0*/  @P4 LDG.E R22, desc[UR4][R10.64+0x60] ;  /* 0x000060040a164981 */ /* 0x000f22000c1e1900 */
[----:B------:R-:W-:Y:S02]  /*05d0*/  LOP3.LUT P0, RZ, R24, 0x80, RZ, 0xc0, !PT ;  /* 0x0000008018ff7812 */ /* 0x000fe4000780c0ff */
[----:B------:R-:W-:Y:S02]  /*05e0*/  @P5 LOP3.LUT R15, R15, R26, RZ, 0x3c, !PT ;  /* 0x0000001a0f0f5212 */ /* 0x000fe400078e3cff */
[----:B------:R-:W4:Y:S01]  /*05f0*/  @P6 LDG.E R26, desc[UR4][R10.64+0x78] ;  /* 0x000078040a1a6981 */ /* 0x000f22000c1e1900 */
[----:B------:R-:W-:-:S03]  /*0600*/  @P3 LOP3.LUT R4, R4, R21, RZ, 0x3c, !PT ;  /* 0x0000001504043212 */ /* 0x000fc600078e3cff */
[----:B------:R-:W4:Y:S01]  /*0610*/  @P4 LDG.E R21, desc[UR4][R10.64+0x5c] ;  /* 0x00005c040a154981 */ /* 0x000f22000c1e1900 */
[----:B------:R-:W-:-:S03]  /*0620*/  @P3 LOP3.LUT R2, R2, R23, RZ, 0x3c, !PT ;  /* 0x0000001702023212 */ /* 0x000fc600078e3cff */
[----:B------:R-:W4:Y:S01]  /*0630*/  @P5 LDG.E R23, desc[UR4][R10.64+0x68] ;  /* 0x000068040a175981 */ /* 0x000f22000c1e1900 */
[----:B------:R-:W-:-:S03]  /*0640*/  @P4 LOP3.LUT R4, R4, R25, RZ, 0x3c, !PT ;  /* 0x0000001904044212 */ /* 0x000fc600078e3cff */
[----:B------:R-:W4:Y:S01]  /*0650*/  @P5 LDG.E R25, desc[UR4][R10.64+0x70] ;  /* 0x000070040a195981 */ /* 0x000f22000c1e1900 */
[----:B--2---:R-:W-:-:S03]  /*0660*/  @P3 LOP3.LUT R5, R5, R18, RZ, 0x3c, !PT ;  /* 0x0000001205053212 */ /* 0x004fc600078e3cff */
[----:B------:R-:W2:Y:S01]  /*0670*/  @P5 LDG.E R18, desc[UR4][R10.64+0x6c] ;  /* 0x00006c040a125981 */ /* 0x000ea2000c1e1900 */
[----:B---3--:R-:W-:-:S03]  /*0680*/  @P4 LOP3.LUT R5, R5, R20, RZ, 0x3c, !PT ;  /* 0x0000001405054212 */ /* 0x008fc600078e3cff */
[----:B------:R-:W3:Y:S01]  /*0690*/  @P5 LDG.E R20, desc[UR4][R10.64+0x74] ;  /* 0x000074040a145981 */ /* 0x000ee2000c1e1900 */
[----:B----4-:R-:W-:-:S03]  /*06a0*/  @P4 LOP3.LUT R3, R3, R22, RZ, 0x3c, !PT ;  /* 0x0000001603034212 */ /* 0x010fc600078e3cff */
[----:B------:R-:W4:Y:S01]  /*06b0*/  @P0 LDG.E R22, desc[UR4][R10.64+0x8c] ;  /* 0x00008c040a160981 */ /* 0x000f22000c1e1900 */
[----:B------:R-:W-:-:S03]  /*06c0*/  @P6 LOP3.LUT R15, R15, R26, RZ, 0x3c, !PT ;  /* 0x0000001a0f0f6212 */ /* 0x000fc600078e3cff */
        /* <DEDUP_REMOVED lines=13> */
[----:B------:R-:W-:Y:S02]  /*07a0*/  @P6 LOP3.LUT R4, R4, R27, RZ, 0x3c, !PT ;  /* 0x0000001b04046212 */ /* 0x000fe400078e3cff */
[----:B------:R-:W-:Y:S02]  /*07b0*/  @P6 LOP3.LUT R2, R2, R21, RZ, 0x3c, !PT ;  /* 0x0000001502026212 */ /* 0x000fe400078e3cff */
[----:B------:R-:W-:Y:S02]  /*07c0*/  @P0 LOP3.LUT R4, R4, R23, RZ, 0x3c, !PT ;  /* 0x0000001704040212 */ /* 0x000fe400078e3cff */
[----:B------:R-:W-:Y:S02]  /*07d0*/  @P0 LOP3.LUT R2, R2, R25, RZ, 0x3c, !PT ;  /* 0x0000001902020212 */ /* 0x000fe400078e3cff */
[----:B--2---:R-:W-:Y:S02]  /*07e0*/  @P6 LOP3.LUT R5, R5, R18, RZ, 0x3c, !PT ;  /* 0x0000001205056212 */ /* 0x004fe400078e3cff */
[----:B---3--:R-:W-:-:S02]  /*07f0*/  @P6 LOP3.LUT R3, R3, R20, RZ, 0x3c, !PT ;  /* 0x0000001403036212 */ /* 0x008fc400078e3cff */
[----:B----4-:R-:W-:Y:S02]  /*0800*/  @P0 LOP3.LUT R5, R5, R22, RZ, 0x3c, !PT ;  /* 0x0000001605050212 */ /* 0x010fe400078e3cff */
[----:B------:R-:W-:Y:S02]  /*0810*/  @P0 LOP3.LUT R3, R3, R26, RZ, 0x3c, !PT ;  /* 0x0000001a03030212 */ /* 0x000fe400078e3cff */
[----:B------:R-:W-:-:S13]  /*0820*/  R2P PR, R24.B1, 0x7f ;  /* 0x0000007f18007804 */ /* 0x000fda0000001000 */
[----:B------:R-:W2:Y:S04]  /*0830*/  @P0 LDG.E R18, desc[UR4][R10.64+0xa0] ;  /* 0x0000a0040a120981 */ /* 0x000ea8000c1e1900 */
[----:B------:R-:W3:Y:S04]  /*0840*/  @P1 LDG.E R22, desc[UR4][R10.64+0xb4] ;  /* 0x0000b4040a161981 */ /* 0x000ee8000c1e1900 */
[----:B------:R-:W4:Y:S04]  /*0850*/  @P2 LDG.E R26, desc[UR4][R10.64+0xc8] ;  /* 0x0000c8040a1a2981 */ /* 0x000f28000c1e1900 */
[----:B------:R-:W4:Y:S04]  /*0860*/  @P3 LDG.E R28, desc[UR4][R10.64+0xdc] ;  /* 0x0000dc040a1c3981 */ /* 0x000f28000c1e1900 */
[----:B------:R-:W4:Y:S04]  /*0870*/  @P0 LDG.E R23, desc[UR4][R10.64+0xa4] ;  /* 0x0000a4040a170981 */ /* 0x000f28000c1e1900 */
[----:B------:R-:W4:Y:S04]  /*0880*/  @P0 LDG.E R20, desc[UR4][R10.64+0xa8] ;  /* 0x0000a8040a140981 */ /* 0x000f28000c1e1900 */
[----:B------:R-:W4:Y:S04]  /*0890*/  @P4 LDG.E R25, desc[UR4][R10.64+0xf0] ;  /* 0x0000f0040a194981 */ /* 0x000f28000c1e1900 */
        /* <DEDUP_REMOVED lines=21> */
[----:B------:R-:W-:Y:S02]  /*09f0*/  LOP3.LUT P0, RZ, R24, 0x8000, RZ, 0xc0, !PT ;  /* 0x0000800018ff7812 */ /* 0x000fe4000780c0ff */
[----:B----4-:R-:W-:Y:S01]  /*0a00*/  @P5 LOP3.LUT R15, R15, R26, RZ, 0x3c, !PT ;  /* 0x0000001a0f0f5212 */ /* 0x010fe200078e3cff */
[----:B------:R-:W4:Y:S04]  /*0a10*/  @P3 LDG.E R24, desc[UR4][R10.64+0xe4] ;  /* 0x0000e4040a183981 */ /* 0x000f28000c1e1900 */
[----:B------:R-:W2:Y:S01]  /*0a20*/  @P6 LDG.E R26, desc[UR4][R10.64+0x118] ;  /* 0x000118040a1a6981 */ /* 0x000ea2000c1e1900 */
        /* <DEDUP_REMOVED lines=8> */
[----:B---3--:R-:W-:-:S03]  /*0ab0*/  @P2 LOP3.LUT R3, R3, R22, RZ, 0x3c, !PT ;  /* 0x0000001603032212 */ /* 0x008fc600078e3cff */
[----:B------:R-:W3:Y:S01]  /*0ac0*/  @P4 LDG.E R22, desc[UR4][R10.64+0x100] ;  /* 0x000100040a164981 */ /* 0x000ee2000c1e1900 */
[----:B--2---:R-:W-:-:S03]  /*0ad0*/  @P6 LOP3.LUT R15, R15, R26, RZ, 0x3c, !PT ;  /* 0x0000001a0f0f6212 */ /* 0x004fc600078e3cff */
[----:B------:R-:W2:Y:S01]  /*0ae0*/  @P0 LDG.E R26, desc[UR4][R10.64+0x12c] ;  /* 0x00012c040a1a0981 */ /* 0x000ea2000c1e1900 */
[----:B----4-:R-:W-:-:S03]  /*0af0*/  @P2 LOP3.LUT R2, R2, R23, RZ, 0x3c, !PT ;  /* 0x0000001702022212 */ /* 0x010fc600078e3cff */
[----:B------:R-:W4:Y:S01]  /*0b00*/  @P4 LDG.E R23, desc[UR4][R10.64+0xfc] ;  /* 0x0000fc040a174981 */ /* 0x000f22000c1e1900 */
[----:B------:R-:W-:-:S03]  /*0b10*/  @P2 LOP3.LUT R5, R5, R20, RZ, 0x3c, !PT ;  /* 0x0000001405052212 */ /* 0x000fc600078e3cff */
[----:B------:R-:W4:Y:S01]  /*0b20*/  @P4 LDG.E R20, desc[UR4][R10.64+0xf8] ;  /* 0x0000f8040a144981 */ /* 0x000f22000c1e1900 */
[----:B------:R-:W-:Y:S02]  /*0b30*/  @P3 LOP3.LUT R2, R2, R27, RZ, 0x3c, !PT ;  /* 0x0000001b02023212 */ /* 0x000fe400078e3cff */
[----:B------:R-:W-:Y:S01]  /*0b40*/  @P3 LOP3.LUT R4, R4, R25, RZ, 0x3c, !PT ;  /* 0x0000001904043212 */ /* 0x000fe200078e3cff */
[----:B------:R-:W4:Y:S01]  /*0b50*/  @P5 LDG.E R27, desc[UR4][R10.64+0x110] ;  /* 0x000110040a1b5981 */ /* 0x000f22000c1e1900 */
[----:B------:R-:W-:-:S03]  /*0b60*/  @P3 LOP3.LUT R5, R5, R24, RZ, 0x3c, !PT ;  /* 0x0000001805053212 */ /* 0x000fc600078e3cff */
[----:B------:R-:W4:Y:S04]  /*0b70*/  @P5 LDG.E R25, desc[UR4][R10.64+0x108] ;  /* 0x000108040a195981 */ /* 0x000f28000c1e1900 */
        /* <DEDUP_REMOVED lines=19> */
[----:B------:R-:W-:-:S05]  /*0cb0*/  VIADD R19, R19, 0x10 ;  /* 0x0000001013137836 */ /* 0x000fca0000000000 */
[----:B------:R-:W-:Y:S02]  /*0cc0*/  ISETP.NE.AND P1, PT, R19, 0x20, PT ;  /* 0x000000201300780c */ /* 0x000fe40003f25270 */
[----:B------:R-:W-:Y:S02]  /*0cd0*/  @P5 LOP3.LUT R3, R3, R18, RZ, 0x3c, !PT ;  /* 0x0000001203035212 */ /* 0x000fe400078e3cff */
[----:B------:R-:W-:Y:S02]  /*0ce0*/  @P6 LOP3.LUT R4, R4, R21, RZ, 0x3c, !PT ;  /* 0x0000001504046212 */ /* 0x000fe400078e3cff */
[----:B---3--:R-:W-:-:S04]  /*0cf0*/  @P6 LOP3.LUT R3, R3, R22, RZ, 0x3c, !PT ;  /* 0x0000001603036212 */ /* 0x008fc800078e3cff */
[----:B--2---:R-:W-:Y:S02]  /*0d00*/  @P0 LOP3.LUT R3, R3, R26, RZ, 0x3c, !PT ;  /* 0x0000001a03030212 */ /* 0x004fe400078e3cff */
[----:B----4-:R-:W-:Y:S02]  /*0d10*/  @P6 LOP3.LUT R2, R2, R23, RZ, 0x3c, !PT ;  /* 0x0000001702026212 */ /* 0x010fe400078e3cff */
[----:B------:R-:W-:Y:S02]  /*0d20*/  @P6 LOP3.LUT R5, R5, R20, RZ, 0x3c, !PT ;  /* 0x0000001405056212 */ /* 0x000fe400078e3cff */
[----:B------:R-:W-:Y:S02]  /*0d30*/  @P0 LOP3.LUT R2, R2, R27, RZ, 0x3c, !PT ;  /* 0x0000001b02020212 */ /* 0x000fe400078e3cff */
[----:B------:R-:W-:Y:S02]  /*0d40*/  @P0 LOP3.LUT R4, R4, R25, RZ, 0x3c, !PT ;  /* 0x0000001904040212 */ /* 0x000fe400078e3cff */
[----:B------:R-:W-:Y:S01]  /*0d50*/  @P0 LOP3.LUT R5, R5, R24, RZ, 0x3c, !PT ;  /* 0x0000001805050212 */ /* 0x000fe200078e3cff */
[----:B------:R-:W-:Y:S06]  /*0d60*/  @P1 BRA `(.L_x_24) ;  /* 0xfffffff400481947 */ /* 0x000fec000383ffff */
[----:B------:R-:W-:-:S05]  /*0d70*/  VIADD R17, R17, 0x1 ;  /* 0x0000000111117836 */ /* 0x000fca0000000000 */
[----:B------:R-:W-:-:S13]  /*0d80*/  ISETP.NE.AND P0, PT, R17, 0x5, PT ;  /* 0x000000051100780c */ /* 0x000fda0003f05270 */
[----:B------:R-:W-:Y:S05]  /*0d90*/  @P0 BRA `(.L_x_25) ;  /* 0xfffffff400300947 */ /* 0x000fea000383ffff */
[----:B------:R0:W-:Y:S01]  /*0da0*/  STG.E.64 desc[UR4][R6.64+0x8], R4 ;  /* 0x0000080406007986 */ /* 0x0001e2000c101b04 */
[----:B------:R-:W-:Y:S01]  /*0db0*/  VIADD R14, R14, 0x1 ;  /* 0x000000010e0e7836 */ /* 0x000fe20000000000 */
[----:B------:R-:W-:Y:S02]  /*0dc0*/  LOP3.LUT R11, R13, 0x3, RZ, 0xc0, !PT ;  /* 0x000000030d0b7812 */ /* 0x000fe400078ec0ff */
[----:B------:R0:W-:Y:S02]  /*0dd0*/  STG.E.64 desc[UR4][R6.64+0x10], R2 ;  /* 0x0000100206007986 */ /* 0x0001e4000c101b04 */
[----:B------:R-:W-:Y:S02]  /*0de0*/  ISETP.GE.U32.AND P0, PT, R14, R11, PT ;  /* 0x0000000b0e00720c */ /* 0x000fe40003f06070 */
[----:B------:R0:W-:Y:S11]  /*0df0*/  STG.E desc[UR4][R6.64+0x4], R15 ;  /* 0x0000040f06007986 */ /* 0x0001f6000c101904 */
[----:B------:R-:W-:Y:S05]  /*0e00*/  @!P0 BRA `(.L_x_26) ;  /* 0xfffffff400048947 */ /* 0x000fea000383ffff */
.L_x_23:
[----:B------:R-:W-:Y:S05]  /*0e10*/  BSYNC.RECONVERGENT B1 ;  /* 0x0000000000017941 */ /* 0x000fea0003800200 */
.L_x_22:
[C---:B------:R-:W-:Y:S01]  /*0e20*/  ISETP.GT.U32.AND P0, PT, R13.reuse, 0x3, PT ;  /* 0x000000030d00780c */ /* 0x040fe20003f04070 */
[----:B------:R-:W-:Y:S01]  /*0e30*/  VIADD R12, R12, 0x1 ;  /* 0x000000010c0c7836 */ /* 0x000fe20000000000 */
[--C-:B------:R-:W-:Y:S02]  /*0e40*/  SHF.R.U64 R13, R13, 0x2, R0.reuse ;  /* 0x000000020d0d7819 */ /* 0x100fe40000001200 */
[----:B------:R-:W-:Y:S02]  /*0e50*/  ISETP.GT.U32.AND.EX P0, PT, R0, RZ, PT, P0 ;  /* 0x000000ff0000720c */ /* 0x000fe40003f04100 */
[----:B------:R-:W-:-:S11]  /*0e60*/  SHF.R.U32.HI R0, RZ, 0x2, R0 ;  /* 0x00000002ff007819 */ /* 0x000fd60000011600 */
[----:B------:R-:W-:Y:S05]  /*0e70*/  @P0 BRA `(.L_x_27) ;  /* 0xfffffff000c80947 */ /* 0x000fea000383ffff */
.L_x_21:
[----:B------:R-:W-:Y:S05]  /*0e80*/  BSYNC.RECONVERGENT B0 ;  /* 0x0000000000007941 */ /* 0x000fea0003800200 */
.L_x_20:
[----:B------:R-:W-:Y:S04]  /*0e90*/  STG.E.64 desc[UR4][R6.64+0x18], RZ ;  /* 0x000018ff06007986 */ /* 0x000fe8000c101b04 */
[----:B------:R-:W-:Y:S04]  /*0ea0*/  STG.E desc[UR4][R6.64+0x20], RZ ;  /* 0x000020ff06007986 */ /* 0x000fe8000c101904 */
[----:B------:R-:W-:Y:S01]  /*0eb0*/  STG.E.64 desc[UR4][R6.64+0x28], RZ ;  /* 0x000028ff06007986 */ /* 0x000fe2000c101b04 */
[----:B------:R-:W-:Y:S05]  /*0ec0*/  EXIT ;  /* 0x000000000000794d */ /* 0x000fea0003800000 */
.L_x_28:
        /* <DEDUP_REMOVED lines=11> */
.L_x_33:


//--------------------- .nv.global.init           --------------------------
	.section	.nv.global.init,"aw",@progbits
	.align	4
.nv.global.init:
	.type		mrg32k3aM1SubSeq,@object
	.size		mrg32k3aM1SubSeq,(mrg32k3aM2SubSeq - mrg32k3aM1SubSeq)
mrg32k3aM1SubSeq:
        /*0000*/ 	.byte	0x0b, 0xcc, 0xee, 0x04, 0x73, 0x29, 0x8b, 0x6f, 0xf6, 0x53, 0x03, 0xf6, 0x23, 0xf6, 0xea, 0xda
        /* <DEDUP_REMOVED lines=125> */
	.type		mrg32k3aM2SubSeq,@object
	.size		mrg32k3aM2SubSeq,(mrg32k3aM1 - mrg32k3aM2SubSeq)
mrg32k3aM2SubSeq:
        /* <DEDUP_REMOVED lines=126> */
	.type		mrg32k3aM1,@object
	.size		mrg32k3aM1,(mrg32k3aM1Seq - mrg32k3aM1)
mrg32k3aM1:
        /* <DEDUP_REMOVED lines=144> */
	.type		mrg32k3aM1Seq,@object
	.size		mrg32k3aM1Seq,(mrg32k3aM2 - mrg32k3aM1Seq)
mrg32k3aM1Seq:
        /* <DEDUP_REMOVED lines=144> */
	.type		mrg32k3aM2,@object
	.size		mrg32k3aM2,(mrg32k3aM2Seq - mrg32k3aM2)
mrg32k3aM2:
        /* <DEDUP_REMOVED lines=144> */
	.type		mrg32k3aM2Seq,@object
	.size		mrg32k3aM2Seq,(precalc_xorwow_matrix - mrg32k3aM2Seq)
mrg32k3aM2Seq:
        /* <DEDUP_REMOVED lines=144> */
	.type		precalc_xorwow_matrix,@object
	.size		precalc_xorwow_matrix,(precalc_xorwow_offset_matrix - precalc_xorwow_matrix)
precalc_xorwow_matrix:
        /* <DEDUP_REMOVED lines=6400> */
	.type		precalc_xorwow_offset_matrix,@object
	.size		precalc_xorwow_offset_matrix,(.L_1 - precalc_xorwow_offset_matrix)
precalc_xorwow_offset_matrix:
        /* <DEDUP_REMOVED lines=6400> */
.L_1:


//--------------------- .nv.shared.reserved.0     --------------------------
	.section	.nv.shared.reserved.0,"aw",@nobits
	.weak		__nv_reservedSMEM_offset_0_alias
	.size		__nv_reservedSMEM_offset_0_alias, 0, 64
	.other		__nv_reservedSMEM_offset_0_alias,@"STO_CUDA_RESERVED_SHARED STV_DEFAULT"
__nv_reservedSMEM_offset_0_alias:
	.zero		0
	.zero		64


//--------------------- .nv.constant0._Z17single_trajectoryP17curandStateXORWOWP6paramsPd --------------------------
	.section	.nv.constant0._Z17single_trajectoryP17curandStateXORWOWP6paramsPd,"a",@progbits
	.sectionflags	@""
	.align	4
.nv.constant0._Z17single_trajectoryP17curandStateXORWOWP6paramsPd:
	.zero		920


//--------------------- .nv.constant0._Z11init_curandP17curandStateXORWOWPj --------------------------
	.section	.nv.constant0._Z11init_curandP17curandStateXORWOWPj,"a",@progbits
	.sectionflags	@""
	.align	4
.nv.constant0._Z11init_curandP17curandStateXORWOWPj:
	.zero		912


//--------------------- SYMBOLS --------------------------

	.type		.nv.reservedSmem.offset0,@object
	.size		.nv.reservedSmem.offset0,0x4
